	.headerflags	@"EF_CUDA_TEXMODE_UNIFIED EF_CUDA_64BIT_ADDRESS EF_CUDA_ACCELERATORS EF_CUDA_SM90 EF_CUDA_VIRTUAL_SM(EF_CUDA_SM90)"
	.elftype	@"ET_EXEC"


//--------------------- .nv.info                  --------------------------
	.section	.nv.info,"",@"SHT_CUDA_INFO"
	.align	4


	//----- nvinfo : EIATTR_REGCOUNT
	.align		4
        /*0000*/ 	.byte	0x04, 0x2f
        /*0002*/ 	.short	(.L_1 - .L_0)
	.align		4
.L_0:
        /*0004*/ 	.word	index@(triton_poi_fused_max_pool2d_with_indices_5)
        /*0008*/ 	.word	0x000000ad


	//----- nvinfo : EIATTR_MIN_STACK_SIZE
	.align		4
.L_1:
        /*000c*/ 	.byte	0x04, 0x12
        /*000e*/ 	.short	(.L_3 - .L_2)
	.align		4
.L_2:
        /*0010*/ 	.word	index@(triton_poi_fused_max_pool2d_with_indices_5)
        /*0014*/ 	.word	0x00000000


	//----- nvinfo : EIATTR_FRAME_SIZE
	.align		4
.L_3:
        /*0018*/ 	.byte	0x04, 0x11
        /*001a*/ 	.short	(.L_5 - .L_4)
	.align		4
.L_4:
        /*001c*/ 	.word	index@(triton_poi_fused_max_pool2d_with_indices_5)
        /*0020*/ 	.word	0x00000000


	//----- nvinfo : EIATTR_MIN_STACK_SIZE
	.align		4
.L_5:
        /*0024*/ 	.byte	0x04, 0x12
        /*0026*/ 	.short	(.L_7 - .L_6)
	.align		4
.L_6:
        /*0028*/ 	.word	index@(triton_poi_fused_max_pool2d_with_indices_5)
        /*002c*/ 	.word	0x00000000
.L_7:


//--------------------- .nv.info.triton_poi_fused_max_pool2d_with_indices_5 --------------------------
	.section	.nv.info.triton_poi_fused_max_pool2d_with_indices_5,"",@"SHT_CUDA_INFO"
	.sectionflags	@""
	.align	4


	//----- nvinfo : EIATTR_CUDA_API_VERSION
	.align		4
        /*0000*/ 	.byte	0x04, 0x37
        /*0002*/ 	.short	(.L_9 - .L_8)
.L_8:
        /*0004*/ 	.word	0x0000007c


	//----- nvinfo : EIATTR_KPARAM_INFO
	.align		4
.L_9:
        /*0008*/ 	.byte	0x04, 0x17
        /*000a*/ 	.short	(.L_11 - .L_10)
.L_10:
        /*000c*/ 	.word	0x00000000
        /*0010*/ 	.short	0x0004
        /*0012*/ 	.short	0x001c
        /*0014*/ 	.byte	0x00, 0xf0, 0x11, 0x00


	//----- nvinfo : EIATTR_KPARAM_INFO
	.align		4
.L_11:
        /*0018*/ 	.byte	0x04, 0x17
        /*001a*/ 	.short	(.L_13 - .L_12)
.L_12:
        /*001c*/ 	.word	0x00000000
        /*0020*/ 	.short	0x0003
        /*0022*/ 	.short	0x0018
        /*0024*/ 	.byte	0x00, 0xf0, 0x11, 0x00


	//----- nvinfo : EIATTR_KPARAM_INFO
	.align		4
.L_13:
        /*0028*/ 	.byte	0x04, 0x17
        /*002a*/ 	.short	(.L_15 - .L_14)
.L_14:
        /*002c*/ 	.word	0x00000000
        /*0030*/ 	.short	0x0002
        /*0032*/ 	.short	0x0010
        /*0034*/ 	.byte	0x00, 0xf4, 0x21, 0x00


	//----- nvinfo : EIATTR_KPARAM_INFO
	.align		4
.L_15:
        /*0038*/ 	.byte	0x04, 0x17
        /*003a*/ 	.short	(.L_17 - .L_16)
.L_16:
        /*003c*/ 	.word	0x00000000
        /*0040*/ 	.short	0x0001
        /*0042*/ 	.short	0x0008
        /*0044*/ 	.byte	0x00, 0xf4, 0x21, 0x00


	//----- nvinfo : EIATTR_KPARAM_INFO
	.align		4
.L_17:
        /*0048*/ 	.byte	0x04, 0x17
        /*004a*/ 	.short	(.L_19 - .L_18)
.L_18:
        /*004c*/ 	.word	0x00000000
        /*0050*/ 	.short	0x0000
        /*0052*/ 	.short	0x0000
        /*0054*/ 	.byte	0x00, 0xf4, 0x21, 0x00


	//----- nvinfo : EIATTR_SPARSE_MMA_MASK
	.align		4
.L_19:
        /*0058*/ 	.byte	0x03, 0x50
        /*005a*/ 	.short	0x0000


	//----- nvinfo : EIATTR_MAXREG_COUNT
	.align		4
        /*005c*/ 	.byte	0x03, 0x1b
        /*005e*/ 	.short	0x00ff


	//----- nvinfo : EIATTR_EXIT_INSTR_OFFSETS
	.align		4
        /*0060*/ 	.byte	0x04, 0x1c
        /*0062*/ 	.short	(.L_21 - .L_20)


	//   ....[0]....
.L_20:
        /*0064*/ 	.word	0x00005ae0


	//   ....[1]....
        /*0068*/ 	.word	0x00005b00


	//----- nvinfo : EIATTR_REQNTID
	.align		4
.L_21:
        /*006c*/ 	.byte	0x04, 0x10
        /*006e*/ 	.short	(.L_23 - .L_22)
.L_22:
        /*0070*/ 	.word	0x00000100
        /*0074*/ 	.word	0x00000001
        /*0078*/ 	.word	0x00000001


	//----- nvinfo : EIATTR_CBANK_PARAM_SIZE
	.align		4
.L_23:
        /*007c*/ 	.byte	0x03, 0x19
        /*007e*/ 	.short	0x0020


	//----- nvinfo : EIATTR_PARAM_CBANK
	.align		4
        /*0080*/ 	.byte	0x04, 0x0a
        /*0082*/ 	.short	(.L_25 - .L_24)
	.align		4
.L_24:
        /*0084*/ 	.word	index@(.nv.constant0.triton_poi_fused_max_pool2d_with_indices_5)
        /*0088*/ 	.short	0x0210
        /*008a*/ 	.short	0x0020


	//----- nvinfo : EIATTR_SW_WAR
	.align		4
.L_25:
        /*008c*/ 	.byte	0x04, 0x36
        /*008e*/ 	.short	(.L_27 - .L_26)
.L_26:
        /*0090*/ 	.word	0x00000008
.L_27:


//--------------------- .nv.callgraph             --------------------------
	.section	.nv.callgraph,"",@"SHT_CUDA_CALLGRAPH"
	.align	4
	.sectionentsize	8
	.align		4
        /*0000*/ 	.word	0x00000000
	.align		4
        /*0004*/ 	.word	0xffffffff
	.align		4
        /*0008*/ 	.word	0x00000000
	.align		4
        /*000c*/ 	.word	0xfffffffe
	.align		4
        /*0010*/ 	.word	0x00000000
	.align		4
        /*0014*/ 	.word	0xfffffffd
	.align		4
        /*0018*/ 	.word	0x00000000
	.align		4
        /*001c*/ 	.word	0xfffffffc


//--------------------- .text.triton_poi_fused_max_pool2d_with_indices_5 --------------------------
	.section	.text.triton_poi_fused_max_pool2d_with_indices_5,"ax",@progbits
	.sectionflags	@"SHF_BARRIERS=1"
	.align	128
        .global         triton_poi_fused_max_pool2d_with_indices_5
        .type           triton_poi_fused_max_pool2d_with_indices_5,@function
        .size           triton_poi_fused_max_pool2d_with_indices_5,(.L_x_1 - triton_poi_fused_max_pool2d_with_indices_5)
        .other          triton_poi_fused_max_pool2d_with_indices_5,@"STO_CUDA_ENTRY STV_DEFAULT"
triton_poi_fused_max_pool2d_with_indices_5:
.text.triton_poi_fused_max_pool2d_with_indices_5:
[----:B------:R-:W0:Y:S01]  /*0000*/  LDC R1, c[0x0][0x28] ;  /* 0x00000a00ff017b82 */ /* 0x000e220000000800 */
[----:B------:R-:W1:Y:S07]  /*0010*/  S2R R8, SR_TID.X ;  /* 0x0000000000087919 */ /* 0x000e6e0000002100 */
[----:B------:R-:W2:Y:S01]  /*0020*/  LDC.64 R2, c[0x0][0x210] ;  /* 0x00008400ff027b82 */ /* 0x000ea20000000a00 */
[----:B------:R-:W-:Y:S02]  /*0030*/  CS2R R20, SRZ ;  /* 0x0000000000147805 */ /* 0x000fe4000001ff00 */
[----:B------:R-:W-:Y:S01]  /*0040*/  CS2R R22, SRZ ;  /* 0x0000000000167805 */ /* 0x000fe2000001ff00 */
[----:B------:R-:W3:Y:S01]  /*0050*/  S2R R0, SR_CTAID.Y ;  /* 0x0000000000007919 */ /* 0x000ee20000002600 */
[----:B------:R-:W-:-:S02]  /*0060*/  CS2R R28, SRZ ;  /* 0x00000000001c7805 */ /* 0x000fc4000001ff00 */
[----:B------:R-:W-:Y:S01]  /*0070*/  CS2R R30, SRZ ;  /* 0x00000000001e7805 */ /* 0x000fe2000001ff00 */
[----:B------:R-:W-:Y:S01]  /*0080*/  ULDC.64 UR6, c[0x0][0x208] ;  /* 0x0000820000067ab9 */ /* 0x000fe20000000a00 */
[----:B------:R-:W4:Y:S01]  /*0090*/  S2R R11, SR_CTAID.X ;  /* 0x00000000000b7919 */ /* 0x000f220000002500 */
[----:B-1----:R-:W-:Y:S01]  /*00a0*/  SHF.R.U32.HI R4, RZ, 0x3, R8 ;  /* 0x00000003ff047819 */ /* 0x002fe20000011608 */
[----:B---3--:R-:W-:Y:S01]  /*00b0*/  IMAD.SHL.U32 R9, R0, 0x20, RZ ;  /* 0x0000002000097824 */ /* 0x008fe200078e00ff */
[----:B------:R-:W-:Y:S02]  /*00c0*/  SHF.R.S32.HI R6, RZ, 0x1a, R0 ;  /* 0x0000001aff067819 */ /* 0x000fe40000011400 */
[----:B------:R-:W-:Y:S02]  /*00d0*/  SGXT.U32 R4, R4, 0x5 ;  /* 0x000000050404781a */ /* 0x000fe40000000000 */
[----:B------:R-:W-:Y:S02]  /*00e0*/  SGXT R6, R6, 0x1 ;  /* 0x000000010606781a */ /* 0x000fe40000000200 */
[----:B------:R-:W-:-:S04]  /*00f0*/  LOP3.LUT R5, R9, R4, RZ, 0xfc, !PT ;  /* 0x0000000409057212 */ /* 0x000fc800078efcff */
[----:B------:R-:W-:-:S04]  /*0100*/  LEA.HI R0, R6, R5, RZ, 0x5 ;  /* 0x0000000506007211 */ /* 0x000fc800078f28ff */
[----:B------:R-:W-:Y:S02]  /*0110*/  SHF.R.S32.HI R7, RZ, 0x5, R0 ;  /* 0x00000005ff077819 */ /* 0x000fe40000011400 */
[----:B------:R-:W-:Y:S02]  /*0120*/  LOP3.LUT R0, R0, 0xffffffe0, RZ, 0xc0, !PT ;  /* 0xffffffe000007812 */ /* 0x000fe400078ec0ff */
[----:B------:R-:W-:-:S04]  /*0130*/  LEA.HI R10, R7, R7, RZ, 0x5 ;  /* 0x00000007070a7211 */ /* 0x000fc800078f28ff */
[----:B------:R-:W-:Y:S01]  /*0140*/  LOP3.LUT R12, R10, 0xffffffe0, RZ, 0xc0, !PT ;  /* 0xffffffe00a0c7812 */ /* 0x000fe200078ec0ff */
[----:B------:R-:W-:Y:S02]  /*0150*/  IMAD.IADD R10, R5, 0x1, -R0 ;  /* 0x00000001050a7824 */ /* 0x000fe400078e0a00 */
[----:B------:R-:W-:Y:S02]  /*0160*/  IMAD.SHL.U32 R0, R8, 0x10, RZ ;  /* 0x0000001008007824 */ /* 0x000fe400078e00ff */
[C---:B------:R-:W-:Y:S02]  /*0170*/  IMAD.IADD R19, R7.reuse, 0x1, -R12 ;  /* 0x0000000107137824 */ /* 0x040fe400078e0a0c */
[----:B------:R-:W-:Y:S02]  /*0180*/  IMAD R12, R7, 0x40, R10 ;  /* 0x00000040070c7824 */ /* 0x000fe400078e020a */
[----:B----4-:R-:W-:Y:S01]  /*0190*/  IMAD.SHL.U32 R7, R11, 0x80, RZ ;  /* 0x000000800b077824 */ /* 0x010fe200078e00ff */
[----:B------:R-:W-:Y:S01]  /*01a0*/  ISETP.GT.AND P0, PT, R19, RZ, PT ;  /* 0x000000ff1300720c */ /* 0x000fe20003f04270 */
[----:B------:R-:W-:-:S03]  /*01b0*/  IMAD R11, R12, 0xc0, RZ ;  /* 0x000000c00c0b7824 */ /* 0x000fc600078e02ff */
[----:B------:R-:W-:Y:S01]  /*01c0*/  LOP3.LUT R0, R7, 0x70, R0, 0xf8, !PT ;  /* 0x0000007007007812 */ /* 0x000fe200078ef800 */
[C---:B------:R-:W-:Y:S01]  /*01d0*/  VIADD R35, R11.reuse, 0xffffe7a0 ;  /* 0xffffe7a00b237836 */ /* 0x040fe20000000000 */
[C---:B------:R-:W-:Y:S01]  /*01e0*/  ISETP.GT.AND P2, PT, R10.reuse, RZ, P0 ;  /* 0x000000ff0a00720c */ /* 0x040fe20000744270 */
[----:B------:R-:W-:Y:S01]  /*01f0*/  VIADD R27, R11, 0xffffe800 ;  /* 0xffffe8000b1b7836 */ /* 0x000fe20000000000 */
[----:B------:R-:W-:Y:S01]  /*0200*/  ISETP.GT.AND P1, PT, R10, -0x1, P0 ;  /* 0xffffffff0a00780c */ /* 0x000fe20000724270 */
[C---:B------:R-:W-:Y:S01]  /*0210*/  IMAD.IADD R13, R0.reuse, 0x1, R35 ;  /* 0x00000001000d7824 */ /* 0x040fe200078e0223 */
[C---:B------:R-:W-:Y:S01]  /*0220*/  ISETP.LT.AND P2, PT, R0.reuse, 0x60, P2 ;  /* 0x000000600000780c */ /* 0x040fe20001741270 */
[C---:B------:R-:W-:Y:S01]  /*0230*/  IMAD.IADD R15, R0.reuse, 0x1, R27 ;  /* 0x00000001000f7824 */ /* 0x040fe200078e021b */
[----:B------:R-:W-:Y:S01]  /*0240*/  ISETP.LT.AND P1, PT, R0, 0x60, P1 ;  /* 0x000000600000780c */ /* 0x000fe20000f21270 */
[----:B--2---:R-:W-:-:S04]  /*0250*/  IMAD.WIDE R12, R13, 0x4, R2 ;  /* 0x000000040d0c7825 */ /* 0x004fc800078e0202 */
[----:B------:R-:W-:-:S06]  /*0260*/  IMAD.WIDE R14, R15, 0x4, R2 ;  /* 0x000000040f0e7825 */ /* 0x000fcc00078e0202 */
[----:B------:R-:W2:Y:S04]  /*0270*/  @P2 LDG.E.EL.128 R20, desc[UR6][R12.64] ;  /* 0x000000060c142981 */ /* 0x000ea8000c2e1d00 */
[----:B------:R-:W3:Y:S01]  /*0280*/  @P1 LDG.E.EL.128 R28, desc[UR6][R14.64] ;  /* 0x000000060e1c1981 */ /* 0x000ee2000c2e1d00 */
[----:B------:R-:W-:Y:S01]  /*0290*/  VIADD R25, R11, 0xffffe860 ;  /* 0xffffe8600b197836 */ /* 0x000fe20000000000 */
[----:B------:R-:W-:Y:S02]  /*02a0*/  CS2R R36, SRZ ;  /* 0x0000000000247805 */ /* 0x000fe4000001ff00 */
[----:B------:R-:W-:Y:S01]  /*02b0*/  CS2R R38, SRZ ;  /* 0x0000000000267805 */ /* 0x000fe2000001ff00 */
[----:B------:R-:W-:-:S04]  /*02c0*/  IMAD.IADD R17, R0, 0x1, R25 ;  /* 0x0000000100117824 */ /* 0x000fc800078e0219 */
[----:B------:R-:W-:-:S05]  /*02d0*/  IMAD.WIDE R16, R17, 0x4, R2 ;  /* 0x0000000411107825 */ /* 0x000fca00078e0202 */
[----:B------:R-:W4:Y:S01]  /*02e0*/  @P1 LDG.E.EL.128 R36, desc[UR6][R16.64] ;  /* 0x0000000610241981 */ /* 0x000f22000c2e1d00 */
[----:B--2---:R-:W-:Y:S02]  /*02f0*/  SEL R33, R20, 0xff800000, P2 ;  /* 0xff80000014217807 */ /* 0x004fe40001000000 */
[----:B------:R-:W-:Y:S02]  /*0300*/  SEL R12, R21, 0xff800000, P2 ;  /* 0xff800000150c7807 */ /* 0x000fe40001000000 */
[----:B------:R-:W-:Y:S02]  /*0310*/  CS2R R20, SRZ ;  /* 0x0000000000147805 */ /* 0x000fe4000001ff00 */
[----:B---3--:R-:W-:Y:S02]  /*0320*/  SEL R28, R28, 0xff800000, P1 ;  /* 0xff8000001c1c7807 */ /* 0x008fe40000800000 */
[----:B------:R-:W-:Y:S02]  /*0330*/  SEL R29, R29, 0xff800000, P1 ;  /* 0xff8000001d1d7807 */ /* 0x000fe40000800000 */
[----:B------:R-:W-:-:S02]  /*0340*/  FSETP.GT.AND P3, PT, R28, R33, PT ;  /* 0x000000211c00720b */ /* 0x000fc40003f64000 */
[----:B------:R-:W-:Y:S02]  /*0350*/  FSETP.GT.AND P5, PT, R29, R12, PT ;  /* 0x0000000c1d00720b */ /* 0x000fe40003fa4000 */
[----:B------:R-:W-:Y:S02]  /*0360*/  SEL R13, R22, 0xff800000, P2 ;  /* 0xff800000160d7807 */ /* 0x000fe40001000000 */
[----:B------:R-:W-:Y:S02]  /*0370*/  SEL R30, R30, 0xff800000, P1 ;  /* 0xff8000001e1e7807 */ /* 0x000fe40000800000 */
[----:B------:R-:W-:Y:S02]  /*0380*/  FSETP.NAN.AND P0, PT, R28, R28, PT ;  /* 0x0000001c1c00720b */ /* 0x000fe40003f08000 */
[----:B------:R-:W-:Y:S02]  /*0390*/  FSETP.GT.AND P4, PT, R30, R13, PT ;  /* 0x0000000d1e00720b */ /* 0x000fe40003f84000 */
[----:B------:R-:W-:-:S02]  /*03a0*/  SEL R14, R23, 0xff800000, P2 ;  /* 0xff800000170e7807 */ /* 0x000fc40001000000 */
[----:B------:R-:W-:Y:S02]  /*03b0*/  CS2R R22, SRZ ;  /* 0x0000000000167805 */ /* 0x000fe4000001ff00 */
[----:B------:R-:W-:Y:S02]  /*03c0*/  SEL R31, R31, 0xff800000, P1 ;  /* 0xff8000001f1f7807 */ /* 0x000fe40000800000 */
[----:B------:R-:W-:Y:S02]  /*03d0*/  @!P3 SEL R28, R28, R33, P0 ;  /* 0x000000211c1cb207 */ /* 0x000fe40000000000 */
[----:B------:R-:W-:Y:S02]  /*03e0*/  P2R R48, PR, RZ, 0x8 ;  /* 0x00000008ff307803 */ /* 0x000fe40000000000 */
[----:B------:R-:W-:Y:S02]  /*03f0*/  FSETP.NAN.AND P0, PT, R29, R29, PT ;  /* 0x0000001d1d00720b */ /* 0x000fe40003f08000 */
[----:B------:R-:W-:-:S02]  /*0400*/  FSETP.GT.AND P3, PT, R31, R14, PT ;  /* 0x0000000e1f00720b */ /* 0x000fc40003f64000 */
[----:B------:R-:W-:Y:S02]  /*0410*/  @!P5 SEL R29, R29, R12, P0 ;  /* 0x0000000c1d1dd207 */ /* 0x000fe40000000000 */
[C---:B------:R-:W-:Y:S02]  /*0420*/  FSETP.NAN.AND P0, PT, R30.reuse, R30, PT ;  /* 0x0000001e1e00720b */ /* 0x040fe40003f08000 */
[----:B----4-:R-:W-:Y:S02]  /*0430*/  SEL R16, R39, 0xff800000, P1 ;  /* 0xff80000027107807 */ /* 0x010fe40000800000 */
[----:B------:R-:W-:Y:S02]  /*0440*/  @!P4 SEL R30, R30, R13, P0 ;  /* 0x0000000d1e1ec207 */ /* 0x000fe40000000000 */
[----:B------:R-:W-:Y:S02]  /*0450*/  FSETP.NAN.AND P0, PT, R31, R31, PT ;  /* 0x0000001f1f00720b */ /* 0x000fe40003f08000 */
[----:B------:R-:W-:-:S02]  /*0460*/  P2R R51, PR, RZ, 0x8 ;  /* 0x00000008ff337803 */ /* 0x000fc40000000000 */
[----:B------:R-:W-:Y:S02]  /*0470*/  @!P3 SEL R31, R31, R14, P0 ;  /* 0x0000000e1f1fb207 */ /* 0x000fe40000000000 */
[-C--:B------:R-:W-:Y:S02]  /*0480*/  FSETP.NAN.AND P0, PT, R16, R16.reuse, PT ;  /* 0x000000101000720b */ /* 0x080fe40003f08000 */
[----:B------:R-:W-:Y:S02]  /*0490*/  FSETP.GEU.AND P3, PT, R31, R16, PT ;  /* 0x000000101f00720b */ /* 0x000fe40003f6e000 */
[----:B------:R-:W-:Y:S02]  /*04a0*/  SEL R17, R38, 0xff800000, P1 ;  /* 0xff80000026117807 */ /* 0x000fe40000800000 */
[----:B------:R-:W-:Y:S02]  /*04b0*/  P2R R52, PR, RZ, 0x8 ;  /* 0x00000008ff347803 */ /* 0x000fe40000000000 */
[----:B------:R-:W-:-:S02]  /*04c0*/  SEL R14, R37, 0xff800000, P1 ;  /* 0xff800000250e7807 */ /* 0x000fc40000800000 */
[----:B------:R-:W-:Y:S02]  /*04d0*/  SEL R15, R36, 0xff800000, P1 ;  /* 0xff800000240f7807 */ /* 0x000fe40000800000 */
[----:B------:R-:W-:Y:S02]  /*04e0*/  P2R R55, PR, RZ, 0x10 ;  /* 0x00000010ff377803 */ /* 0x000fe40000000000 */
[----:B------:R-:W-:Y:S02]  /*04f0*/  P2R R49, PR, RZ, 0x20 ;  /* 0x00000020ff317803 */ /* 0x000fe40000000000 */
[----:B------:R-:W-:Y:S01]  /*0500*/  @P3 SEL R16, R16, R31, P0 ;  /* 0x0000001f10103207 */ /* 0x000fe20000000000 */
[----:B------:R-:W-:Y:S01]  /*0510*/  VIADD R31, R11, 0xffffffa0 ;  /* 0xffffffa00b1f7836 */ /* 0x000fe20000000000 */
[-C--:B------:R-:W-:Y:S02]  /*0520*/  FSETP.GEU.AND P3, PT, R30, R17.reuse, PT ;  /* 0x000000111e00720b */ /* 0x080fe40003f6e000 */
[----:B------:R-:W-:Y:S01]  /*0530*/  FSETP.NAN.AND P0, PT, R17, R17, PT ;  /* 0x000000111100720b */ /* 0x000fe20003f08000 */
[----:B------:R-:W-:Y:S01]  /*0540*/  IMAD.IADD R13, R0, 0x1, R31 ;  /* 0x00000001000d7824 */ /* 0x000fe200078e021f */
[----:B------:R-:W-:-:S03]  /*0550*/  P2R R57, PR, RZ, 0x8 ;  /* 0x00000008ff397803 */ /* 0x000fc60000000000 */
[----:B------:R-:W-:-:S06]  /*0560*/  IMAD.WIDE R12, R13, 0x4, R2 ;  /* 0x000000040d0c7825 */ /* 0x000fcc00078e0202 */
[----:B------:R-:W-:Y:S02]  /*0570*/  @P3 SEL R17, R17, R30, P0 ;  /* 0x0000001e11113207 */ /* 0x000fe40000000000 */
[-C--:B------:R-:W-:Y:S02]  /*0580*/  FSETP.GEU.AND P3, PT, R29, R14.reuse, PT ;  /* 0x0000000e1d00720b */ /* 0x080fe40003f6e000 */
[----:B------:R-:W-:Y:S02]  /*0590*/  FSETP.NAN.AND P0, PT, R14, R14, PT ;  /* 0x0000000e0e00720b */ /* 0x000fe40003f08000 */
[----:B------:R-:W-:-:S09]  /*05a0*/  P2R R59, PR, RZ, 0x8 ;  /* 0x00000008ff3b7803 */ /* 0x000fd20000000000 */
[----:B------:R-:W-:Y:S02]  /*05b0*/  @P3 SEL R14, R14, R29, P0 ;  /* 0x0000001d0e0e3207 */ /* 0x000fe40000000000 */
[-C--:B------:R-:W-:Y:S02]  /*05c0*/  FSETP.GEU.AND P3, PT, R28, R15.reuse, PT ;  /* 0x0000000f1c00720b */ /* 0x080fe40003f6e000 */
[----:B------:R-:W-:Y:S02]  /*05d0*/  FSETP.NAN.AND P0, PT, R15, R15, PT ;  /* 0x0000000f0f00720b */ /* 0x000fe40003f08000 */
[----:B------:R-:W-:-:S09]  /*05e0*/  P2R R63, PR, RZ, 0x8 ;  /* 0x00000008ff3f7803 */ /* 0x000fd20000000000 */
[----:B------:R-:W-:Y:S02]  /*05f0*/  @P3 SEL R15, R15, R28, P0 ;  /* 0x0000001c0f0f3207 */ /* 0x000fe40000000000 */
[----:B------:R-:W-:-:S04]  /*0600*/  ISETP.GT.AND P0, PT, R10, RZ, PT ;  /* 0x000000ff0a00720c */ /* 0x000fc80003f04270 */
[----:B------:R-:W-:-:S04]  /*0610*/  ISETP.GT.AND P0, PT, R19, -0x1, P0 ;  /* 0xffffffff1300780c */ /* 0x000fc80000704270 */
[----:B------:R-:W-:-:S13]  /*0620*/  ISETP.LT.AND P0, PT, R0, 0x60, P0 ;  /* 0x000000600000780c */ /* 0x000fda0000701270 */
[----:B------:R1:W2:Y:S01]  /*0630*/  @P0 LDG.E.EL.128 R20, desc[UR6][R12.64] ;  /* 0x000000060c140981 */ /* 0x0002a2000c2e1d00 */
[----:B------:R-:W-:Y:S02]  /*0640*/  LOP3.LUT R10, R19, R10, RZ, 0xfc, !PT ;  /* 0x0000000a130a7212 */ /* 0x000fe400078efcff */
[----:B------:R-:W-:Y:S01]  /*0650*/  CS2R R18, SRZ ;  /* 0x0000000000127805 */ /* 0x000fe2000001ff00 */
[----:B-1----:R-:W-:-:S04]  /*0660*/  IMAD.IADD R13, R0, 0x1, R11 ;  /* 0x00000001000d7824 */ /* 0x002fc800078e020b */
[----:B------:R-:W-:Y:S01]  /*0670*/  IMAD.WIDE R12, R13, 0x4, R2 ;  /* 0x000000040d0c7825 */ /* 0x000fe200078e0202 */
[----:B--2---:R-:W-:Y:S02]  /*0680*/  SEL R20, R20, 0xff800000, P0 ;  /* 0xff80000014147807 */ /* 0x004fe40000000000 */
[----:B------:R-:W-:Y:S02]  /*0690*/  SEL R21, R21, 0xff800000, P0 ;  /* 0xff80000015157807 */ /* 0x000fe40000000000 */
[-C--:B------:R-:W-:Y:S02]  /*06a0*/  FSETP.GEU.AND P4, PT, R15, R20.reuse, PT ;  /* 0x000000140f00720b */ /* 0x080fe40003f8e000 */
[----:B------:R-:W-:Y:S02]  /*06b0*/  FSETP.NAN.AND P3, PT, R20, R20, PT ;  /* 0x000000141400720b */ /* 0x000fe40003f68000 */
[----:B------:R-:W-:Y:S02]  /*06c0*/  P2R R46, PR, RZ, 0x10 ;  /* 0x00000010ff2e7803 */ /* 0x000fe40000000000 */
[----:B------:R-:W-:-:S02]  /*06d0*/  SEL R22, R22, 0xff800000, P0 ;  /* 0xff80000016167807 */ /* 0x000fc40000000000 */
[----:B------:R-:W-:-:S05]  /*06e0*/  SEL R23, R23, 0xff800000, P0 ;  /* 0xff80000017177807 */ /* 0x000fca0000000000 */
        /* <DEDUP_REMOVED lines=13> */
[----:B------:R-:W-:Y:S02]  /*07c0*/  CS2R R16, SRZ ;  /* 0x0000000000107805 */ /* 0x000fe4000001ff00 */
[----:B------:R-:W-:-:S04]  /*07d0*/  ISETP.GE.AND P4, PT, R0, 0x60, PT ;  /* 0x000000600000780c */ /* 0x000fc80003f86270 */
[----:B------:R-:W-:-:S13]  /*07e0*/  ISETP.GT.AND P3, PT, R10, -0x1, !P4 ;  /* 0xffffffff0a00780c */ /* 0x000fda0006764270 */
[----:B------:R1:W2:Y:S01]  /*07f0*/  @P3 LDG.E.EL.128 R16, desc[UR6][R12.64] ;  /* 0x000000060c103981 */ /* 0x0002a2000c2e1d00 */
[----:B------:R-:W-:-:S04]  /*0800*/  VIADD R37, R11, 0x60 ;  /* 0x000000600b257836 */ /* 0x000fc80000000000 */
        /* <DEDUP_REMOVED lines=14> */
[----:B------:R-:W-:Y:S02]  /*08f0*/  CS2R R22, SRZ ;  /* 0x0000000000167805 */ /* 0x000fe4000001ff00 */
        /* <DEDUP_REMOVED lines=8> */
[----:B------:R-:W-:-:S06]  /*0980*/  CS2R R20, SRZ ;  /* 0x0000000000147805 */ /* 0x000fcc000001ff00 */
[----:B------:R1:W2:Y:S01]  /*0990*/  @P3 LDG.E.EL.128 R20, desc[UR6][R12.64] ;  /* 0x000000060c143981 */ /* 0x0002a2000c2e1d00 */
[----:B------:R-:W-:Y:S01]  /*09a0*/  VIADD R33, R11, 0x17a0 ;  /* 0x000017a00b217836 */ /* 0x000fe20000000000 */
[----:B------:R-:W-:-:S03]  /*09b0*/  CS2R R16, SRZ ;  /* 0x0000000000107805 */ /* 0x000fc6000001ff00 */
[----:B-1----:R-:W-:-:S04]  /*09c0*/  IMAD.IADD R13, R0, 0x1, R33 ;  /* 0x00000001000d7824 */ /* 0x002fc800078e0221 */
[----:B------:R-:W-:-:S04]  /*09d0*/  IMAD.WIDE R12, R13, 0x4, R2 ;  /* 0x000000040d0c7825 */ /* 0x000fc800078e0202 */
[----:B------:R-:W-:Y:S01]  /*09e0*/  VIADD R29, R11, 0x1800 ;  /* 0x000018000b1d7836 */ /* 0x000fe20000000000 */
[----:B------:R-:W-:Y:S02]  /*09f0*/  CS2R R40, SRZ ;  /* 0x0000000000287805 */ /* 0x000fe4000001ff00 */
[----:B------:R-:W-:Y:S02]  /*0a00*/  CS2R R42, SRZ ;  /* 0x00000000002a7805 */ /* 0x000fe4000001ff00 */
[----:B--2---:R-:W-:Y:S02]  /*0a10*/  SEL R20, R20, 0xff800000, P3 ;  /* 0xff80000014147807 */ /* 0x004fe40001800000 */
[----:B------:R-:W-:Y:S02]  /*0a20*/  SEL R21, R21, 0xff800000, P3 ;  /* 0xff80000015157807 */ /* 0x000fe40001800000 */
[-C--:B------:R-:W-:Y:S02]  /*0a30*/  FSETP.GEU.AND P5, PT, R15, R20.reuse, PT ;  /* 0x000000140f00720b */ /* 0x080fe40003fae000 */
[----:B------:R-:W-:-:S02]  /*0a40*/  FSETP.NAN.AND P4, PT, R20, R20, PT ;  /* 0x000000141400720b */ /* 0x000fc40003f88000 */
[----:B------:R-:W-:Y:S02]  /*0a50*/  P2R R61, PR, RZ, 0x20 ;  /* 0x00000020ff3d7803 */ /* 0x000fe40000000000 */
[----:B------:R-:W-:Y:S02]  /*0a60*/  SEL R22, R22, 0xff800000, P3 ;  /* 0xff80000016167807 */ /* 0x000fe40001800000 */
        /* <DEDUP_REMOVED lines=11> */
[-C--:B------:R-:W-:Y:S02]  /*0b20*/  FSETP.GEU.AND P5, PT, R14, R23.reuse, PT ;  /* 0x000000170e00720b */ /* 0x080fe40003fae000 */
[C---:B------:R-:W-:Y:S02]  /*0b30*/  FSETP.NAN.AND P4, PT, R23.reuse, R23, PT ;  /* 0x000000171700720b */ /* 0x040fe40003f88000 */
[----:B------:R-:W-:Y:S01]  /*0b40*/  P2R R62, PR, RZ, 0x20 ;  /* 0x00000020ff3e7803 */ /* 0x000fe20000000000 */
[----:B------:R1:W2:Y:S08]  /*0b50*/  @P0 LDG.E.EL.128 R16, desc[UR6][R12.64] ;  /* 0x000000060c100981 */ /* 0x0002b0000c2e1d00 */
[----:B------:R-:W-:Y:S01]  /*0b60*/  @P5 SEL R23, R23, R14, P4 ;  /* 0x0000000e17175207 */ /* 0x000fe20002000000 */
[----:B-1----:R-:W-:-:S04]  /*0b70*/  IMAD.IADD R13, R0, 0x1, R29 ;  /* 0x00000001000d7824 */ /* 0x002fc800078e021d */
[----:B------:R-:W-:-:S05]  /*0b80*/  IMAD.WIDE R12, R13, 0x4, R2 ;  /* 0x000000040d0c7825 */ /* 0x000fca00078e0202 */
[----:B------:R1:W3:Y:S01]  /*0b90*/  @P3 LDG.E.EL.128 R40, desc[UR6][R12.64] ;  /* 0x000000060c283981 */ /* 0x0002e2000c2e1d00 */
[----:B------:R-:W-:Y:S02]  /*0ba0*/  LOP3.LUT R10, R0, 0x4, RZ, 0xfc, !PT ;  /* 0x00000004000a7812 */ /* 0x000fe400078efcff */
[----:B------:R-:W-:-:S03]  /*0bb0*/  CS2R R14, SRZ ;  /* 0x00000000000e7805 */ /* 0x000fc6000001ff00 */
[----:B------:R-:W-:Y:S01]  /*0bc0*/  IMAD.IADD R39, R10, 0x1, R35 ;  /* 0x000000010a277824 */ /* 0x000fe200078e0223 */
[----:B-1----:R-:W-:-:S03]  /*0bd0*/  CS2R R12, SRZ ;  /* 0x00000000000c7805 */ /* 0x002fc6000001ff00 */
[----:B------:R-:W-:-:S05]  /*0be0*/  IMAD.WIDE R38, R39, 0x4, R2 ;  /* 0x0000000427267825 */ /* 0x000fca00078e0202 */
[----:B------:R-:W4:Y:S01]  /*0bf0*/  @P2 LDG.E.EL.128 R12, desc[UR6][R38.64] ;  /* 0x00000006260c2981 */ /* 0x000f22000c2e1d00 */
[----:B--2---:R-:W-:-:S04]  /*0c00*/  SEL R19, R19, 0xff800000, P0 ;  /* 0xff80000013137807 */ /* 0x004fc80000000000 */
[-C--:B------:R-:W-:Y:S02]  /*0c10*/  FSETP.GEU.AND P5, PT, R23, R19.reuse, PT ;  /* 0x000000131700720b */ /* 0x080fe40003fae000 */
[----:B------:R-:W-:Y:S02]  /*0c20*/  FSETP.NAN.AND P4, PT, R19, R19, PT ;  /* 0x000000131300720b */ /* 0x000fe40003f88000 */
[----:B------:R-:W-:Y:S02]  /*0c30*/  SEL R18, R18, 0xff800000, P0 ;  /* 0xff80000012127807 */ /* 0x000fe40000000000 */
[----:B------:R-:W-:-:S07]  /*0c40*/  P2R R66, PR, RZ, 0x20 ;  /* 0x00000020ff427803 */ /* 0x000fce0000000000 */
[----:B------:R-:W-:Y:S02]  /*0c50*/  @P5 SEL R19, R19, R23, P4 ;  /* 0x0000001713135207 */ /* 0x000fe40002000000 */
        /* <DEDUP_REMOVED lines=12> */
[----:B---3--:R-:W-:Y:S02]  /*0d20*/  SEL R23, R40, 0xff800000, P3 ;  /* 0xff80000028177807 */ /* 0x008fe40001800000 */
[----:B------:R-:W-:-:S07]  /*0d30*/  P2R R67, PR, RZ, 0x20 ;  /* 0x00000020ff437803 */ /* 0x000fce0000000000 */
[----:B------:R-:W-:-:S04]  /*0d40*/  @P5 SEL R16, R16, R20, P4 ;  /* 0x0000001410105207 */ /* 0x000fc80002000000 */
        /* <DEDUP_REMOVED lines=16> */
[----:B------:R-:W-:Y:S01]  /*0e50*/  FSETP.NAN.AND P4, PT, R20, R20, PT ;  /* 0x000000141400720b */ /* 0x000fe20003f88000 */
[----:B------:R-:W-:Y:S01]  /*0e60*/  IMAD.IADD R41, R10, 0x1, R27 ;  /* 0x000000010a297824 */ /* 0x000fe200078e021b */
[----:B------:R-:W-:-:S03]  /*0e70*/  CS2R R16, SRZ ;  /* 0x0000000000107805 */ /* 0x000fc6000001ff00 */
[----:B------:R-:W-:-:S06]  /*0e80*/  IMAD.WIDE R40, R41, 0x4, R2 ;  /* 0x0000000429287825 */ /* 0x000fcc00078e0202 */
[----:B------:R-:W-:Y:S02]  /*0e90*/  @P5 SEL R20, R20, R19, P4 ;  /* 0x0000001314145207 */ /* 0x000fe40002000000 */
[----:B------:R-:W-:-:S06]  /*0ea0*/  CS2R R18, SRZ ;  /* 0x0000000000127805 */ /* 0x000fcc000001ff00 */
[----:B------:R-:W2:Y:S01]  /*0eb0*/  @P1 LDG.E.EL.128 R16, desc[UR6][R40.64] ;  /* 0x0000000628101981 */ /* 0x000ea2000c2e1d00 */
[----:B----4-:R-:W-:Y:S02]  /*0ec0*/  SEL R43, R12, 0xff800000, P2 ;  /* 0xff8000000c2b7807 */ /* 0x010fe40001000000 */
[----:B------:R-:W-:Y:S02]  /*0ed0*/  P2R R68, PR, RZ, 0x20 ;  /* 0x00000020ff447803 */ /* 0x000fe40000000000 */
[----:B------:R-:W-:Y:S02]  /*0ee0*/  SEL R13, R13, 0xff800000, P2 ;  /* 0xff8000000d0d7807 */ /* 0x000fe40001000000 */
[----:B------:R-:W-:Y:S02]  /*0ef0*/  SEL R12, R15, 0xff800000, P2 ;  /* 0xff8000000f0c7807 */ /* 0x000fe40001000000 */
[----:B--2---:R-:W-:-:S04]  /*0f00*/  SEL R24, R16, 0xff800000, P1 ;  /* 0xff80000010187807 */ /* 0x004fc80000800000 */
[C---:B------:R-:W-:Y:S02]  /*0f10*/  FSETP.GT.AND P5, PT, R24.reuse, R43, PT ;  /* 0x0000002b1800720b */ /* 0x040fe40003fa4000 */
[----:B------:R-:W-:Y:S02]  /*0f20*/  FSETP.NAN.AND P4, PT, R24, R24, PT ;  /* 0x000000181800720b */ /* 0x000fe40003f88000 */
[----:B------:R-:W-:Y:S02]  /*0f30*/  SEL R26, R17, 0xff800000, P1 ;  /* 0xff800000111a7807 */ /* 0x000fe40000800000 */
[----:B------:R-:W-:-:S07]  /*0f40*/  P2R R72, PR, RZ, 0x20 ;  /* 0x00000020ff487803 */ /* 0x000fce0000000000 */
[----:B------:R-:W-:Y:S02]  /*0f50*/  @!P5 SEL R24, R24, R43, P4 ;  /* 0x0000002b1818d207 */ /* 0x000fe40002000000 */
[C---:B------:R-:W-:Y:S02]  /*0f60*/  FSETP.GT.AND P5, PT, R26.reuse, R13, PT ;  /* 0x0000000d1a00720b */ /* 0x040fe40003fa4000 */
[----:B------:R-:W-:Y:S02]  /*0f70*/  FSETP.NAN.AND P4, PT, R26, R26, PT ;  /* 0x0000001a1a00720b */ /* 0x000fe40003f88000 */
[----:B------:R-:W-:Y:S02]  /*0f80*/  SEL R18, R18, 0xff800000, P1 ;  /* 0xff80000012127807 */ /* 0x000fe40000800000 */
[----:B------:R-:W-:-:S07]  /*0f90*/  P2R R74, PR, RZ, 0x20 ;  /* 0x00000020ff4a7803 */ /* 0x000fce0000000000 */
[----:B------:R-:W-:Y:S02]  /*0fa0*/  @!P5 SEL R26, R26, R13, P4 ;  /* 0x0000000d1a1ad207 */ /* 0x000fe40002000000 */
[----:B------:R-:W-:-:S04]  /*0fb0*/  SEL R13, R14, 0xff800000, P2 ;  /* 0xff8000000e0d7807 */ /* 0x000fc80001000000 */
[C---:B------:R-:W-:Y:S02]  /*0fc0*/  FSETP.GT.AND P5, PT, R18.reuse, R13, PT ;  /* 0x0000000d1200720b */ /* 0x040fe40003fa4000 */
[----:B------:R-:W-:Y:S02]  /*0fd0*/  FSETP.NAN.AND P4, PT, R18, R18, PT ;  /* 0x000000121200720b */ /* 0x000fe40003f88000 */
[----:B------:R-:W-:Y:S02]  /*0fe0*/  SEL R19, R19, 0xff800000, P1 ;  /* 0xff80000013137807 */ /* 0x000fe40000800000 */
[----:B------:R-:W-:-:S07]  /*0ff0*/  P2R R76, PR, RZ, 0x20 ;  /* 0x00000020ff4c7803 */ /* 0x000fce0000000000 */
[----:B------:R-:W-:Y:S02]  /*1000*/  @!P5 SEL R18, R18, R13, P4 ;  /* 0x0000000d1212d207 */ /* 0x000fe40002000000 */
[C---:B------:R-:W-:Y:S02]  /*1010*/  FSETP.GT.AND P5, PT, R19.reuse, R12, PT ;  /* 0x0000000c1300720b */ /* 0x040fe40003fa4000 */
[----:B------:R-:W-:Y:S01]  /*1020*/  FSETP.NAN.AND P4, PT, R19, R19, PT ;  /* 0x000000131300720b */ /* 0x000fe20003f88000 */
[----:B------:R-:W-:Y:S01]  /*1030*/  IMAD.IADD R17, R10, 0x1, R25 ;  /* 0x000000010a117824 */ /* 0x000fe200078e0219 */
[----:B------:R-:W-:-:S03]  /*1040*/  CS2R R14, SRZ ;  /* 0x00000000000e7805 */ /* 0x000fc6000001ff00 */
[----:B------:R-:W-:-:S06]  /*1050*/  IMAD.WIDE R16, R17, 0x4, R2 ;  /* 0x0000000411107825 */ /* 0x000fcc00078e0202 */
[----:B------:R-:W-:Y:S02]  /*1060*/  @!P5 SEL R19, R19, R12, P4 ;  /* 0x0000000c1313d207 */ /* 0x000fe40002000000 */
[----:B------:R-:W-:-:S06]  /*1070*/  CS2R R12, SRZ ;  /* 0x00000000000c7805 */ /* 0x000fcc000001ff00 */
[----:B------:R1:W2:Y:S01]  /*1080*/  @P1 LDG.E.EL.128 R12, desc[UR6][R16.64] ;  /* 0x00000006100c1981 */ /* 0x0002a2000c2e1d00 */
[----:B------:R-:W-:Y:S01]  /*1090*/  P2R R78, PR, RZ, 0x20 ;  /* 0x00000020ff4e7803 */ /* 0x000fe20000000000 */
[----:B-1----:R-:W-:-:S04]  /*10a0*/  IMAD.IADD R17, R10, 0x1, R31 ;  /* 0x000000010a117824 */ /* 0x002fc800078e021f */
[----:B------:R-:W-:Y:S01]  /*10b0*/  IMAD.WIDE R16, R17, 0x4, R2 ;  /* 0x0000000411107825 */ /* 0x000fe200078e0202 */
[----:B--2---:R-:W-:-:S04]  /*10c0*/  SEL R28, R15, 0xff800000, P1 ;  /* 0xff8000000f1c7807 */ /* 0x004fc80000800000 */
[-C--:B------:R-:W-:Y:S02]  /*10d0*/  FSETP.GEU.AND P5, PT, R19, R28.reuse, PT ;  /* 0x0000001c1300720b */ /* 0x080fe40003fae000 */
[----:B------:R-:W-:Y:S02]  /*10e0*/  FSETP.NAN.AND P4, PT, R28, R28, PT ;  /* 0x0000001c1c00720b */ /* 0x000fe40003f88000 */
[----:B------:R-:W-:Y:S02]  /*10f0*/  SEL R41, R14, 0xff800000, P1 ;  /* 0xff8000000e297807 */ /* 0x000fe40000800000 */
[----:B------:R-:W-:Y:S02]  /*1100*/  CS2R R14, SRZ ;  /* 0x00000000000e7805 */ /* 0x000fe4000001ff00 */
[----:B------:R-:W-:-:S05]  /*1110*/  SEL R39, R13, 0xff800000, P1 ;  /* 0xff8000000d277807 */ /* 0x000fca0000800000 */
[----:B------:R-:W-:Y:S02]  /*1120*/  @P5 SEL R28, R28, R19, P4 ;  /* 0x000000131c1c5207 */ /* 0x000fe40002000000 */
[----:B------:R-:W-:Y:S02]  /*1130*/  SEL R19, R12, 0xff800000, P1 ;  /* 0xff8000000c137807 */ /* 0x000fe40000800000 */
[----:B------:R-:W-:-:S06]  /*1140*/  CS2R R12, SRZ ;  /* 0x00000000000c7805 */ /* 0x000fcc000001ff00 */
[----:B------:R1:W2:Y:S01]  /*1150*/  @P0 LDG.E.EL.128 R12, desc[UR6][R16.64] ;  /* 0x00000006100c0981 */ /* 0x0002a2000c2e1d00 */
[----:B------:R-:W-:Y:S02]  /*1160*/  P2R R73, PR, RZ, 0x20 ;  /* 0x00000020ff497803 */ /* 0x000fe40000000000 */
        /* <DEDUP_REMOVED lines=11> */
[----:B------:R-:W-:Y:S01]  /*1220*/  @P5 SEL R19, R19, R24, P4 ;  /* 0x0000001813135207 */ /* 0x000fe20002000000 */
        /* <DEDUP_REMOVED lines=100> */
[----:B------:R-:W-:Y:S02]  /*1870*/  LOP3.LUT R26, R0, 0x8, RZ, 0xfc, !PT ;  /* 0x00000008001a7812 */ /* 0x000fe400078efcff */
[----:B-1----:R-:W-:Y:S02]  /*1880*/  CS2R R16, SRZ ;  /* 0x0000000000107805 */ /* 0x002fe4000001ff00 */
        /* <DEDUP_REMOVED lines=14> */
[----:B------:R-:W-:Y:S02]  /*1970*/  SEL R24, R15, 0xff800000, P3 ;  /* 0xff8000000f187807 */ /* 0x000fe40001800000 */
[----:B------:R-:W-:Y:S02]  /*1980*/  CS2R R18, SRZ ;  /* 0x0000000000127805 */ /* 0x000fe4000001ff00 */
[----:B------:R-:W-:-:S02]  /*1990*/  CS2R R12, SRZ ;  /* 0x00000000000c7805 */ /* 0x000fc4000001ff00 */
[----:B------:R-:W-:Y:S01]  /*19a0*/  CS2R R14, SRZ ;  /* 0x00000000000e7805 */ /* 0x000fe2000001ff00 */
[----:B------:R-:W-:Y:S02]  /*19b0*/  IMAD.WIDE R38, R39, 0x4, R2 ;  /* 0x0000000427267825 */ /* 0x000fe400078e0202 */
[----:B------:R-:W-:Y:S02]  /*19c0*/  @P5 SEL R28, R28, R41, P4 ;  /* 0x000000291c1c5207 */ /* 0x000fe40002000000 */
[----:B------:R-:W-:Y:S01]  /*19d0*/  IMAD.IADD R41, R26, 0x1, R27 ;  /* 0x000000011a297824 */ /* 0x000fe200078e021b */
[----:B------:R-:W2:Y:S03]  /*19e0*/  @P2 LDG.E.EL.128 R16, desc[UR6][R38.64] ;  /* 0x0000000626102981 */ /* 0x000ea6000c2e1d00 */
[----:B------:R-:W-:-:S05]  /*19f0*/  IMAD.WIDE R40, R41, 0x4, R2 ;  /* 0x0000000429287825 */ /* 0x000fca00078e0202 */
[----:B------:R-:W3:Y:S01]  /*1a00*/  @P1 LDG.E.EL.128 R12, desc[UR6][R40.64] ;  /* 0x00000006280c1981 */ /* 0x000ee2000c2e1d00 */
[----:B------:R-:W-:Y:S02]  /*1a10*/  P2R R100, PR, RZ, 0x20 ;  /* 0x00000020ff647803 */ /* 0x000fe40000000000 */
[-C--:B------:R-:W-:Y:S02]  /*1a20*/  FSETP.GEU.AND P5, PT, R34, R24.reuse, PT ;  /* 0x000000182200720b */ /* 0x080fe40003fae000 */
[----:B------:R-:W-:Y:S02]  /*1a30*/  FSETP.NAN.AND P4, PT, R24, R24, PT ;  /* 0x000000181800720b */ /* 0x000fe40003f88000 */
[----:B------:R-:W-:-:S09]  /*1a40*/  P2R R101, PR, RZ, 0x20 ;  /* 0x00000020ff657803 */ /* 0x000fd20000000000 */
[----:B------:R-:W-:Y:S02]  /*1a50*/  @P5 SEL R24, R24, R34, P4 ;  /* 0x0000002218185207 */ /* 0x000fe40002000000 */
[----:B--2---:R-:W-:Y:S02]  /*1a60*/  SEL R43, R16, 0xff800000, P2 ;  /* 0xff800000102b7807 */ /* 0x004fe40001000000 */
[----:B---3--:R-:W-:-:S04]  /*1a70*/  SEL R34, R12, 0xff800000, P1 ;  /* 0xff8000000c227807 */ /* 0x008fc80000800000 */
[C---:B------:R-:W-:Y:S02]  /*1a80*/  FSETP.GT.AND P5, PT, R34.reuse, R43, PT ;  /* 0x0000002b2200720b */ /* 0x040fe40003fa4000 */
[----:B------:R-:W-:Y:S02]  /*1a90*/  FSETP.NAN.AND P4, PT, R34, R34, PT ;  /* 0x000000222200720b */ /* 0x000fe40003f88000 */
[----:B------:R-:W-:Y:S02]  /*1aa0*/  SEL R17, R17, 0xff800000, P2 ;  /* 0xff80000011117807 */ /* 0x000fe40001000000 */
[----:B------:R-:W-:Y:S02]  /*1ab0*/  SEL R36, R13, 0xff800000, P1 ;  /* 0xff8000000d247807 */ /* 0x000fe40000800000 */
[----:B------:R-:W-:-:S05]  /*1ac0*/  P2R R102, PR, RZ, 0x20 ;  /* 0x00000020ff667803 */ /* 0x000fca0000000000 */
[----:B------:R-:W-:Y:S02]  /*1ad0*/  @!P5 SEL R34, R34, R43, P4 ;  /* 0x0000002b2222d207 */ /* 0x000fe40002000000 */
        /* <DEDUP_REMOVED lines=136> */
[----:B------:R-:W-:-:S09]  /*2360*/  CS2R R14, SRZ ;  /* 0x00000000000e7805 */ /* 0x000fd2000001ff00 */
[----:B------:R-:W-:Y:S02]  /*2370*/  @P5 SEL R39, R39, R34, P4 ;  /* 0x0000002227275207 */ /* 0x000fe40002000000 */
[----:B------:R-:W-:Y:S02]  /*2380*/  SEL R34, R12, 0xff800000, P0 ;  /* 0xff8000000c227807 */ /* 0x000fe40000000000 */
[----:B------:R-:W-:-:S06]  /*2390*/  CS2R R12, SRZ ;  /* 0x00000000000c7805 */ /* 0x000fcc000001ff00 */
[----:B------:R-:W2:Y:S01]  /*23a0*/  @P3 LDG.E.EL.128 R12, desc[UR6][R16.64] ;  /* 0x00000006100c3981 */ /* 0x000ea2000c2e1d00 */
[----:B------:R-:W-:Y:S02]  /*23b0*/  P2R R124, PR, RZ, 0x20 ;  /* 0x00000020ff7c7803 */ /* 0x000fe40000000000 */
[-C--:B------:R-:W-:Y:S02]  /*23c0*/  FSETP.GEU.AND P5, PT, R18, R34.reuse, PT ;  /* 0x000000221200720b */ /* 0x080fe40003fae000 */
[----:B------:R-:W-:Y:S02]  /*23d0*/  FSETP.NAN.AND P4, PT, R34, R34, PT ;  /* 0x000000222200720b */ /* 0x000fe40003f88000 */
[----:B------:R-:W-:-:S09]  /*23e0*/  P2R R125, PR, RZ, 0x20 ;  /* 0x00000020ff7d7803 */ /* 0x000fd20000000000 */
[----:B------:R-:W-:Y:S02]  /*23f0*/  @P5 SEL R34, R34, R18, P4 ;  /* 0x0000001222225207 */ /* 0x000fe40002000000 */
[----:B--2---:R-:W-:-:S04]  /*2400*/  SEL R19, R12, 0xff800000, P3 ;  /* 0xff8000000c137807 */ /* 0x004fc80001800000 */
[-C--:B------:R-:W-:Y:S02]  /*2410*/  FSETP.GEU.AND P5, PT, R34, R19.reuse, PT ;  /* 0x000000132200720b */ /* 0x080fe40003fae000 */
[----:B------:R-:W-:Y:S02]  /*2420*/  FSETP.NAN.AND P4, PT, R19, R19, PT ;  /* 0x000000131300720b */ /* 0x000fe40003f88000 */
[----:B------:R-:W-:-:S09]  /*2430*/  P2R R126, PR, RZ, 0x20 ;  /* 0x00000020ff7e7803 */ /* 0x000fd20000000000 */
[----:B------:R-:W-:Y:S02]  /*2440*/  @P5 SEL R19, R19, R34, P4 ;  /* 0x0000002213135207 */ /* 0x000fe40002000000 */
[----:B------:R-:W-:-:S04]  /*2450*/  SEL R34, R13, 0xff800000, P3 ;  /* 0xff8000000d227807 */ /* 0x000fc80001800000 */
        /* <DEDUP_REMOVED lines=12> */
[----:B------:R-:W-:Y:S02]  /*2520*/  CS2R R12, SRZ ;  /* 0x00000000000c7805 */ /* 0x000fe4000001ff00 */
[----:B------:R-:W-:-:S07]  /*2530*/  CS2R R14, SRZ ;  /* 0x00000000000e7805 */ /* 0x000fce000001ff00 */
[----:B------:R-:W-:Y:S02]  /*2540*/  @P5 SEL R38, R38, R40, P4 ;  /* 0x0000002826265207 */ /* 0x000fe40002000000 */
[----:B------:R-:W-:-:S05]  /*2550*/  LOP3.LUT R40, R0, 0xc, RZ, 0xfc, !PT ;  /* 0x0000000c00287812 */ /* 0x000fca00078efcff */
[----:B------:R-:W-:-:S04]  /*2560*/  IMAD.IADD R17, R40, 0x1, R35 ;  /* 0x0000000128117824 */ /* 0x000fc800078e0223 */
[----:B------:R-:W-:-:S05]  /*2570*/  IMAD.WIDE R16, R17, 0x4, R2 ;  /* 0x0000000411107825 */ /* 0x000fca00078e0202 */
[----:B------:R-:W2:Y:S01]  /*2580*/  @P2 LDG.E.EL.128 R12, desc[UR6][R16.64] ;  /* 0x00000006100c2981 */ /* 0x000ea2000c2e1d00 */
[----:B------:R-:W-:-:S04]  /*2590*/  IMAD.IADD R43, R40, 0x1, R27 ;  /* 0x00000001282b7824 */ /* 0x000fc800078e021b */
[----:B------:R-:W-:Y:S01]  /*25a0*/  IMAD.WIDE R42, R43, 0x4, R2 ;  /* 0x000000042b2a7825 */ /* 0x000fe200078e0202 */
[----:B--2---:R-:W-:Y:S02]  /*25b0*/  SEL R41, R12, 0xff800000, P2 ;  /* 0xff8000000c297807 */ /* 0x004fe40001000000 */
[----:B------:R-:W-:Y:S02]  /*25c0*/  SEL R18, R13, 0xff800000, P2 ;  /* 0xff8000000d127807 */ /* 0x000fe40001000000 */
[----:B------:R-:W-:Y:S02]  /*25d0*/  CS2R R12, SRZ ;  /* 0x00000000000c7805 */ /* 0x000fe4000001ff00 */
[----:B------:R-:W-:Y:S02]  /*25e0*/  SEL R84, R14, 0xff800000, P2 ;  /* 0xff8000000e547807 */ /* 0x000fe40001000000 */
[----:B------:R-:W-:Y:S02]  /*25f0*/  SEL R86, R15, 0xff800000, P2 ;  /* 0xff8000000f567807 */ /* 0x000fe40001000000 */
[----:B------:R-:W-:-:S06]  /*2600*/  CS2R R14, SRZ ;  /* 0x00000000000e7805 */ /* 0x000fcc000001ff00 */
[----:B------:R-:W2:Y:S01]  /*2610*/  @P1 LDG.E.EL.128 R12, desc[UR6][R42.64] ;  /* 0x000000062a0c1981 */ /* 0x000ea2000c2e1d00 */
[----:B------:R-:W-:Y:S01]  /*2620*/  P2R R129, PR, RZ, 0x20 ;  /* 0x00000020ff817803 */ /* 0x000fe20000000000 */
[----:B------:R-:W-:-:S04]  /*2630*/  IMAD.IADD R17, R40, 0x1, R25 ;  /* 0x0000000128117824 */ /* 0x000fc800078e0219 */
[----:B------:R-:W-:Y:S01]  /*2640*/  IMAD.WIDE R16, R17, 0x4, R2 ;  /* 0x0000000411107825 */ /* 0x000fe200078e0202 */
[----:B--2---:R-:W-:-:S04]  /*2650*/  SEL R27, R13, 0xff800000, P1 ;  /* 0xff8000000d1b7807 */ /* 0x004fc80000800000 */
[C---:B------:R-:W-:Y:S02]  /*2660*/  FSETP.GT.AND P5, PT, R27.reuse, R18, PT ;  /* 0x000000121b00720b */ /* 0x040fe40003fa4000 */
[----:B------:R-:W-:Y:S02]  /*2670*/  FSETP.NAN.AND P2, PT, R27, R27, PT ;  /* 0x0000001b1b00720b */ /* 0x000fe40003f48000 */
[----:B------:R-:W-:Y:S02]  /*2680*/  SEL R35, R14, 0xff800000, P1 ;  /* 0xff8000000e237807 */ /* 0x000fe40000800000 */
[----:B------:R-:W-:Y:S02]  /*2690*/  SEL R39, R15, 0xff800000, P1 ;  /* 0xff8000000f277807 */ /* 0x000fe40000800000 */
[----:B------:R-:W-:-:S05]  /*26a0*/  CS2R R14, SRZ ;  /* 0x00000000000e7805 */ /* 0x000fca000001ff00 */
[----:B------:R-:W-:Y:S02]  /*26b0*/  @!P5 SEL R27, R27, R18, P2 ;  /* 0x000000121b1bd207 */ /* 0x000fe40001000000 */
[----:B------:R-:W-:Y:S02]  /*26c0*/  SEL R18, R12, 0xff800000, P1 ;  /* 0xff8000000c127807 */ /* 0x000fe40000800000 */
[----:B------:R-:W-:-:S06]  /*26d0*/  CS2R R12, SRZ ;  /* 0x00000000000c7805 */ /* 0x000fcc000001ff00 */
[----:B------:R1:W2:Y:S01]  /*26e0*/  @P1 LDG.E.EL.128 R12, desc[UR6][R16.64] ;  /* 0x00000006100c1981 */ /* 0x0002a2000c2e1d00 */
[C---:B------:R-:W-:Y:S02]  /*26f0*/  FSETP.GT.AND P4, PT, R35.reuse, R84, PT ;  /* 0x000000542300720b */ /* 0x040fe40003f84000 */
[----:B------:R-:W-:Y:S02]  /*2700*/  FSETP.NAN.AND P2, PT, R35, R35, PT ;  /* 0x000000232300720b */ /* 0x000fe40003f48000 */
[----:B------:R-:W-:-:S09]  /*2710*/  P2R R154, PR, RZ, 0x10 ;  /* 0x00000010ff9a7803 */ /* 0x000fd20000000000 */
[----:B------:R-:W-:Y:S02]  /*2720*/  @!P4 SEL R35, R35, R84, P2 ;  /* 0x000000542323c207 */ /* 0x000fe40001000000 */
[C---:B------:R-:W-:Y:S02]  /*2730*/  FSETP.GT.AND P4, PT, R39.reuse, R86, PT ;  /* 0x000000562700720b */ /* 0x040fe40003f84000 */
[----:B------:R-:W-:Y:S01]  /*2740*/  FSETP.NAN.AND P2, PT, R39, R39, PT ;  /* 0x000000272700720b */ /* 0x000fe20003f48000 */
[----:B-1----:R-:W-:-:S04]  /*2750*/  IMAD.IADD R17, R40, 0x1, R31 ;  /* 0x0000000128117824 */ /* 0x002fc800078e021f */
[----:B------:R-:W-:-:S06]  /*2760*/  IMAD.WIDE R16, R17, 0x4, R2 ;  /* 0x0000000411107825 */ /* 0x000fcc00078e0202 */
[----:B------:R-:W-:Y:S02]  /*2770*/  @!P4 SEL R39, R39, R86, P2 ;  /* 0x000000562727c207 */ /* 0x000fe40001000000 */
[----:B------:R-:W-:Y:S02]  /*2780*/  P2R R155, PR, RZ, 0x10 ;  /* 0x00000010ff9b7803 */ /* 0x000fe40000000000 */
[C---:B------:R-:W-:Y:S02]  /*2790*/  FSETP.GT.AND P4, PT, R18.reuse, R41, PT ;  /* 0x000000291200720b */ /* 0x040fe40003f84000 */
[----:B------:R-:W-:Y:S02]  /*27a0*/  FSETP.NAN.AND P2, PT, R18, R18, PT ;  /* 0x000000121200720b */ /* 0x000fe40003f48000 */
[----:B------:R-:W-:Y:S02]  /*27b0*/  P2R R159, PR, RZ, 0x10 ;  /* 0x00000010ff9f7803 */ /* 0x000fe40000000000 */
[----:B--2---:R-:W-:-:S02]  /*27c0*/  SEL R86, R15, 0xff800000, P1 ;  /* 0xff8000000f567807 */ /* 0x004fc40000800000 */
[----:B------:R-:W-:Y:S02]  /*27d0*/  SEL R25, R12, 0xff800000, P1 ;  /* 0xff8000000c197807 */ /* 0x000fe40000800000 */
[----:B------:R-:W-:Y:S02]  /*27e0*/  SEL R42, R13, 0xff800000, P1 ;  /* 0xff8000000d2a7807 */ /* 0x000fe40000800000 */
[----:B------:R-:W-:Y:S02]  /*27f0*/  CS2R R12, SRZ ;  /* 0x00000000000c7805 */ /* 0x000fe4000001ff00 */
[----:B------:R-:W-:Y:S02]  /*2800*/  SEL R84, R14, 0xff800000, P1 ;  /* 0xff8000000e547807 */ /* 0x000fe40000800000 */
[----:B------:R-:W-:-:S06]  /*2810*/  CS2R R14, SRZ ;  /* 0x00000000000e7805 */ /* 0x000fcc000001ff00 */
[----:B------:R1:W2:Y:S01]  /*2820*/  @P0 LDG.E.EL.128 R12, desc[UR6][R16.64] ;  /* 0x00000006100c0981 */ /* 0x0002a2000c2e1d00 */
[----:B------:R-:W-:Y:S02]  /*2830*/  @!P4 SEL R18, R18, R41, P2 ;  /* 0x000000291212c207 */ /* 0x000fe40001000000 */
[----:B------:R-:W-:Y:S02]  /*2840*/  FSETP.GEU.AND P4, PT, R39, R86, PT ;  /* 0x000000562700720b */ /* 0x000fe40003f8e000 */
[----:B------:R-:W-:Y:S02]  /*2850*/  FSETP.GEU.AND P2, PT, R35, R84, PT ;  /* 0x000000542300720b */ /* 0x000fe40003f4e000 */
[----:B------:R-:W-:Y:S02]  /*2860*/  FSETP.NAN.AND P1, PT, R86, R86, PT ;  /* 0x000000565600720b */ /* 0x000fe40003f28000 */
[----:B------:R-:W-:-:S07]  /*2870*/  P2R R132, PR, RZ, 0x4 ;  /* 0x00000004ff847803 */ /* 0x000fce0000000000 */
[----:B------:R-:W-:Y:S02]  /*2880*/  @P4 SEL R86, R86, R39, P1 ;  /* 0x0000002756564207 */ /* 0x000fe40000800000 */
[----:B------:R-:W-:-:S04]  /*2890*/  FSETP.NAN.AND P1, PT, R84, R84, PT ;  /* 0x000000545400720b */ /* 0x000fc80003f28000 */
        /* <DEDUP_REMOVED lines=15> */
[----:B------:R-:W-:Y:S02]  /*2990*/  SEL R31, R15, 0xff800000, P0 ;  /* 0xff8000000f1f7807 */ /* 0x000fe40000000000 */
[----:B------:R-:W-:-:S05]  /*29a0*/  CS2R R14, SRZ ;  /* 0x00000000000e7805 */ /* 0x000fca000001ff00 */
        /* <DEDUP_REMOVED lines=64> */
[----:B------:R-:W-:Y:S01]  /*2db0*/  FSETP.NAN.AND P1, PT, R31, R31, PT ;  /* 0x0000001f1f00720b */ /* 0x000fe20003f28000 */
[----:B-1----:R-:W-:-:S04]  /*2dc0*/  IMAD.IADD R17, R40, 0x1, R29 ;  /* 0x0000000128117824 */ /* 0x002fc800078e021d */
[----:B------:R-:W-:-:S06]  /*2dd0*/  IMAD.WIDE R16, R17, 0x4, R2 ;  /* 0x0000000411107825 */ /* 0x000fcc00078e0202 */
[----:B------:R-:W-:Y:S02]  /*2de0*/  @P2 SEL R31, R31, R86, P1 ;  /* 0x000000561f1f2207 */ /* 0x000fe40000800000 */
[----:B--2---:R-:W-:Y:S02]  /*2df0*/  SEL R86, R15, 0xff800000, P0 ;  /* 0xff8000000f567807 */ /* 0x004fe40000000000 */
[----:B------:R-:W-:Y:S02]  /*2e00*/  SEL R33, R12, 0xff800000, P0 ;  /* 0xff8000000c217807 */ /* 0x000fe40000000000 */
[----:B------:R-:W-:Y:S02]  /*2e10*/  SEL R42, R13, 0xff800000, P0 ;  /* 0xff8000000d2a7807 */ /* 0x000fe40000000000 */
[----:B------:R-:W-:Y:S02]  /*2e20*/  CS2R R12, SRZ ;  /* 0x00000000000c7805 */ /* 0x000fe4000001ff00 */
[----:B------:R-:W-:-:S02]  /*2e30*/  SEL R84, R14, 0xff800000, P0 ;  /* 0xff8000000e547807 */ /* 0x000fc40000000000 */
[----:B------:R-:W-:-:S06]  /*2e40*/  CS2R R14, SRZ ;  /* 0x00000000000e7805 */ /* 0x000fcc000001ff00 */
[----:B------:R1:W2:Y:S01]  /*2e50*/  @P3 LDG.E.EL.128 R12, desc[UR6][R16.64] ;  /* 0x00000006100c3981 */ /* 0x0002a2000c2e1d00 */
[----:B------:R-:W-:Y:S02]  /*2e60*/  P2R R148, PR, RZ, 0x4 ;  /* 0x00000004ff947803 */ /* 0x000fe40000000000 */
        /* <DEDUP_REMOVED lines=15> */
[----:B------:R-:W-:-:S04]  /*2f60*/  VIADD R41, R11, 0x1860 ;  /* 0x000018600b297836 */ /* 0x000fc80000000000 */
        /* <DEDUP_REMOVED lines=17> */
[-C--:B------:R-:W-:Y:S02]  /*3080*/  FSETP.GEU.AND P0, PT, R84, R37.reuse, PT ;  /* 0x000000255400720b */ /* 0x080fe40003f0e000 */
[----:B------:R-:W-:Y:S02]  /*3090*/  P2R R152, PR, RZ, 0x20 ;  /* 0x00000020ff987803 */ /* 0x000fe40000000000 */
[----:B------:R-:W-:Y:S02]  /*30a0*/  FSETP.NAN.AND P4, PT, R37, R37, PT ;  /* 0x000000252500720b */ /* 0x000fe40003f88000 */
[----:B------:R-:W-:-:S07]  /*30b0*/  FSETP.GEU.AND P5, PT, R86, R39, PT ;  /* 0x000000275600720b */ /* 0x000fce0003fae000 */
[----:B------:R-:W-:Y:S02]  /*30c0*/  @P0 SEL R37, R37, R84, P4 ;  /* 0x0000005425250207 */ /* 0x000fe40002000000 */
[----:B------:R-:W-:Y:S02]  /*30d0*/  P2R R84, PR, RZ, 0x1 ;  /* 0x00000001ff547803 */ /* 0x000fe40000000000 */
[----:B------:R-:W-:-:S04]  /*30e0*/  FSETP.NAN.AND P4, PT, R39, R39, PT ;  /* 0x000000272700720b */ /* 0x000fc80003f88000 */
[----:B------:R-:W-:Y:S01]  /*30f0*/  @P5 SEL R39, R39, R86, P4 ;  /* 0x0000005627275207 */ /* 0x000fe20002000000 */
[----:B------:R-:W-:-:S04]  /*3100*/  IMAD.IADD R11, R10, 0x1, R41 ;  /* 0x000000010a0b7824 */ /* 0x000fc800078e0229 */
[----:B------:R-:W-:Y:S01]  /*3110*/  IMAD.WIDE R10, R11, 0x4, R2 ;  /* 0x000000040b0a7825 */ /* 0x000fe200078e0202 */
        /* <DEDUP_REMOVED lines=8> */
[----:B------:R-:W-:Y:S02]  /*31a0*/  CS2R R12, SRZ ;  /* 0x00000000000c7805 */ /* 0x000fe4000001ff00 */
[----:B------:R-:W-:-:S07]  /*31b0*/  SEL R17, R15, 0xff800000, P3 ;  /* 0xff8000000f117807 */ /* 0x000fce0001800000 */
[----:B------:R-:W-:Y:S02]  /*31c0*/  @P0 SEL R23, R23, R22, P4 ;  /* 0x0000001617170207 */ /* 0x000fe40002000000 */
[----:B------:R-:W-:Y:S02]  /*31d0*/  SEL R22, R14, 0xff800000, P3 ;  /* 0xff8000000e167807 */ /* 0x000fe40001800000 */
[----:B------:R-:W-:-:S06]  /*31e0*/  CS2R R14, SRZ ;  /* 0x00000000000e7805 */ /* 0x000fcc000001ff00 */
[----:B------:R1:W2:Y:S01]  /*31f0*/  @P3 LDG.E.EL.128 R12, desc[UR6][R10.64] ;  /* 0x000000060a0c3981 */ /* 0x0002a2000c2e1d00 */
[----:B------:R-:W-:Y:S02]  /*3200*/  P2R R151, PR, RZ, 0x1 ;  /* 0x00000001ff977803 */ /* 0x000fe40000000000 */
[-C--:B------:R-:W-:Y:S02]  /*3210*/  FSETP.GEU.AND P0, PT, R21, R22.reuse, PT ;  /* 0x000000161500720b */ /* 0x080fe40003f0e000 */
[----:B------:R-:W-:Y:S01]  /*3220*/  FSETP.NAN.AND P4, PT, R22, R22, PT ;  /* 0x000000161600720b */ /* 0x000fe20003f88000 */
[----:B-1----:R-:W-:-:S10]  /*3230*/  IMAD.IADD R11, R26, 0x1, R41 ;  /* 0x000000011a0b7824 */ /* 0x002fd400078e0229 */
[----:B------:R-:W-:Y:S01]  /*3240*/  @P0 SEL R22, R22, R21, P4 ;  /* 0x0000001516160207 */ /* 0x000fe20002000000 */
[----:B------:R-:W-:Y:S01]  /*3250*/  IMAD.WIDE R10, R11, 0x4, R2 ;  /* 0x000000040b0a7825 */ /* 0x000fe200078e0202 */
[----:B------:R-:W-:Y:S02]  /*3260*/  P2R R153, PR, RZ, 0x1 ;  /* 0x00000001ff997803 */ /* 0x000fe40000000000 */
[-C--:B------:R-:W-:Y:S02]  /*3270*/  FSETP.GEU.AND P0, PT, R20, R17.reuse, PT ;  /* 0x000000111400720b */ /* 0x080fe40003f0e000 */
[----:B------:R-:W-:Y:S02]  /*3280*/  FSETP.NAN.AND P4, PT, R17, R17, PT ;  /* 0x000000111100720b */ /* 0x000fe40003f88000 */
[----:B------:R-:W-:-:S09]  /*3290*/  P2R R158, PR, RZ, 0x1 ;  /* 0x00000001ff9e7803 */ /* 0x000fd20000000000 */
[----:B------:R-:W-:Y:S02]  /*32a0*/  @P0 SEL R17, R17, R20, P4 ;  /* 0x0000001411110207 */ /* 0x000fe40002000000 */
[----:B--2---:R-:W-:Y:S02]  /*32b0*/  SEL R21, R12, 0xff800000, P3 ;  /* 0xff8000000c157807 */ /* 0x004fe40001800000 */
[----:B------:R-:W-:Y:S02]  /*32c0*/  SEL R25, R13, 0xff800000, P3 ;  /* 0xff8000000d197807 */ /* 0x000fe40001800000 */
[----:B------:R-:W-:Y:S02]  /*32d0*/  CS2R R12, SRZ ;  /* 0x00000000000c7805 */ /* 0x000fe4000001ff00 */
[----:B------:R-:W-:Y:S02]  /*32e0*/  SEL R27, R14, 0xff800000, P3 ;  /* 0xff8000000e1b7807 */ /* 0x000fe40001800000 */
[----:B------:R-:W-:-:S02]  /*32f0*/  SEL R29, R15, 0xff800000, P3 ;  /* 0xff8000000f1d7807 */ /* 0x000fc40001800000 */
[----:B------:R-:W-:-:S06]  /*3300*/  CS2R R14, SRZ ;  /* 0x00000000000e7805 */ /* 0x000fcc000001ff00 */
[----:B------:R-:W2:Y:S01]  /*3310*/  @P3 LDG.E.EL.128 R12, desc[UR6][R10.64] ;  /* 0x000000060a0c3981 */ /* 0x000ea2000c2e1d00 */
        /* <DEDUP_REMOVED lines=16> */
[----:B------:R-:W-:-:S04]  /*3420*/  IMAD.IADD R41, R40, 0x1, R41 ;  /* 0x0000000128297824 */ /* 0x000fc800078e0229 */
        /* <DEDUP_REMOVED lines=24> */
[----:B------:R-:W-:-:S04]  /*35b0*/  ISETP.NE.AND P0, PT, R107, RZ, PT ;  /* 0x000000ff6b00720c */ /* 0x000fc80003f05270 */
[----:B------:R-:W-:Y:S02]  /*35c0*/  P2R R170, PR, RZ, 0x1 ;  /* 0x00000001ffaa7803 */ /* 0x000fe40000000000 */
        /* <DEDUP_REMOVED lines=26> */
[----:B------:R-:W-:Y:S02]  /*3770*/  ISETP.NE.AND P0, PT, R74, RZ, PT ;  /* 0x000000ff4a00720c */ /* 0x000fe40003f05270 */
[----:B------:R-:W-:Y:S02]  /*3780*/  P2R R150, PR, RZ, 0x20 ;  /* 0x00000020ff967803 */ /* 0x000fe40000000000 */
        /* <DEDUP_REMOVED lines=13> */
[----:B--2---:R-:W-:Y:S02]  /*3860*/  SEL R12, R12, 0xff800000, P3 ;  /* 0xff8000000c0c7807 */ /* 0x004fe40001800000 */
[----:B------:R-:W-:Y:S02]  /*3870*/  SEL R13, R13, 0xff800000, P3 ;  /* 0xff8000000d0d7807 */ /* 0x000fe40001800000 */
[----:B------:R-:W-:Y:S02]  /*3880*/  SEL R14, R14, 0xff800000, P3 ;  /* 0xff8000000e0e7807 */ /* 0x000fe40001800000 */
[----:B------:R-:W-:Y:S02]  /*3890*/  SEL R15, R15, 0xff800000, P3 ;  /* 0xff8000000f0f7807 */ /* 0x000fe40001800000 */
[----:B------:R-:W-:-:S02]  /*38a0*/  FSETP.GEU.AND P3, PT, R35, R12, PT ;  /* 0x0000000c2300720b */ /* 0x000fc40003f6e000 */
[----:B------:R-:W-:-:S11]  /*38b0*/  FSETP.NAN.AND P4, PT, R12, R12, PT ;  /* 0x0000000c0c00720b */ /* 0x000fd60003f88000 */
[----:B------:R-:W-:Y:S02]  /*38c0*/  @P3 SEL R12, R12, R35, P4 ;  /* 0x000000230c0c3207 */ /* 0x000fe40002000000 */
[-C--:B------:R-:W-:Y:S02]  /*38d0*/  FSETP.GEU.AND P4, PT, R33, R13.reuse, PT ;  /* 0x0000000d2100720b */ /* 0x080fe40003f8e000 */
        /* <DEDUP_REMOVED lines=8> */
[----:B------:R-:W-:-:S04]  /*3960*/  ISETP.NE.AND P0, PT, R10, RZ, PT ;  /* 0x000000ff0a00720c */ /* 0x000fc80003f05270 */
[----:B------:R-:W-:Y:S02]  /*3970*/  SEL R2, RZ, 0x1, !P0 ;  /* 0x00000001ff027807 */ /* 0x000fe40004000000 */
[----:B------:R-:W-:-:S04]  /*3980*/  ISETP.NE.AND P0, PT, R20, RZ, PT ;  /* 0x000000ff1400720c */ /* 0x000fc80003f05270 */
[----:B------:R-:W-:Y:S02]  /*3990*/  SEL R3, RZ, 0x1, !P0 ;  /* 0x00000001ff037807 */ /* 0x000fe40004000000 */
[----:B------:R-:W-:-:S04]  /*39a0*/  ISETP.NE.AND P0, PT, R24, RZ, PT ;  /* 0x000000ff1800720c */ /* 0x000fc80003f05270 */
[----:B------:R-:W-:Y:S02]  /*39b0*/  SEL R10, RZ, 0x1, !P0 ;  /* 0x00000001ff0a7807 */ /* 0x000fe40004000000 */
[----:B------:R-:W-:-:S04]  /*39c0*/  ISETP.NE.AND P0, PT, R26, RZ, PT ;  /* 0x000000ff1a00720c */ /* 0x000fc80003f05270 */
[----:B------:R-:W-:Y:S02]  /*39d0*/  SEL R20, RZ, 0x1, !P0 ;  /* 0x00000001ff147807 */ /* 0x000fe40004000000 */
[----:B------:R-:W-:Y:S02]  /*39e0*/  ISETP.NE.AND P0, PT, R28, RZ, PT ;  /* 0x000000ff1c00720c */ /* 0x000fe40003f05270 */
[----:B------:R-:W-:Y:S02]  /*39f0*/  P2R R52, PR, RZ, 0x40 ;  /* 0x00000040ff347803 */ /* 0x000fe40000000000 */
[----:B------:R-:W-:Y:S02]  /*3a00*/  ISETP.NE.AND P6, PT, R73, RZ, PT ;  /* 0x000000ff4900720c */ /* 0x000fe40003fc5270 */
[----:B------:R-:W-:-:S04]  /*3a10*/  SEL R24, RZ, 0x1, !P0 ;  /* 0x00000001ff187807 */ /* 0x000fc80004000000 */
[----:B------:R-:W-:Y:S02]  /*3a20*/  SEL R24, R24, 0x2, P6 ;  /* 0x0000000218187807 */ /* 0x000fe40003000000 */
[----:B------:R-:W-:-:S04]  /*3a30*/  ISETP.NE.AND P6, PT, R53, RZ, PT ;  /* 0x000000ff3500720c */ /* 0x000fc80003fc5270 */
[----:B------:R-:W-:Y:S02]  /*3a40*/  P2R R103, PR, RZ, 0x40 ;  /* 0x00000040ff677803 */ /* 0x000fe40000000000 */
[----:B------:R-:W-:-:S04]  /*3a50*/  ISETP.NE.AND P6, PT, R54, RZ, PT ;  /* 0x000000ff3600720c */ /* 0x000fc80003fc5270 */
[----:B------:R-:W-:Y:S02]  /*3a60*/  P2R R102, PR, RZ, 0x40 ;  /* 0x00000040ff667803 */ /* 0x000fe40000000000 */
[----:B------:R-:W-:Y:S02]  /*3a70*/  ISETP.NE.AND P6, PT, R56, RZ, PT ;  /* 0x000000ff3800720c */ /* 0x000fe40003fc5270 */
[----:B------:R-:W-:Y:S02]  /*3a80*/  P2R R48, PR, RZ, 0x8 ;  /* 0x00000008ff307803 */ /* 0x000fe40000000000 */
[----:B------:R-:W-:Y:S02]  /*3a90*/  ISETP.NE.AND P3, PT, R79, RZ, PT ;  /* 0x000000ff4f00720c */ /* 0x000fe40003f65270 */
[----:B------:R-:W-:Y:S02]  /*3aa0*/  P2R R79, PR, RZ, 0x40 ;  /* 0x00000040ff4f7803 */ /* 0x000fe40000000000 */
[----:B------:R-:W-:-:S02]  /*3ab0*/  ISETP.NE.AND P6, PT, R50, RZ, PT ;  /* 0x000000ff3200720c */ /* 0x000fc40003fc5270 */
[----:B------:R-:W-:Y:S02]  /*3ac0*/  ISETP.NE.AND P0, PT, R30, RZ, PT ;  /* 0x000000ff1e00720c */ /* 0x000fe40003f05270 */
[----:B------:R-:W-:Y:S02]  /*3ad0*/  P2R R78, PR, RZ, 0x40 ;  /* 0x00000040ff4e7803 */ /* 0x000fe40000000000 */
[----:B------:R-:W-:Y:S02]  /*3ae0*/  ISETP.NE.AND P6, PT, R149, RZ, PT ;  /* 0x000000ff9500720c */ /* 0x000fe40003fc5270 */
[----:B------:R-:W-:Y:S02]  /*3af0*/  P2R R49, PR, RZ, 0x10 ;  /* 0x00000010ff317803 */ /* 0x000fe40000000000 */
[----:B------:R-:W-:Y:S02]  /*3b00*/  SEL R26, RZ, 0x1, !P0 ;  /* 0x00000001ff1a7807 */ /* 0x000fe40004000000 */
[----:B------:R-:W-:-:S02]  /*3b10*/  ISETP.NE.AND P4, PT, R77, RZ, PT ;  /* 0x000000ff4d00720c */ /* 0x000fc40003f85270 */
[----:B------:R-:W-:Y:S02]  /*3b20*/  ISETP.NE.AND P0, PT, R32, RZ, PT ;  /* 0x000000ff2000720c */ /* 0x000fe40003f05270 */
[----:B------:R-:W-:Y:S02]  /*3b30*/  P2R R77, PR, RZ, 0x40 ;  /* 0x00000040ff4d7803 */ /* 0x000fe40000000000 */
[----:B------:R-:W-:Y:S02]  /*3b40*/  ISETP.NE.AND P6, PT, R147, RZ, PT ;  /* 0x000000ff9300720c */ /* 0x000fe40003fc5270 */
[----:B------:R-:W-:Y:S02]  /*3b50*/  SEL R28, RZ, 0x1, !P0 ;  /* 0x00000001ff1c7807 */ /* 0x000fe40004000000 */
[----:B------:R-:W-:Y:S02]  /*3b60*/  ISETP.NE.AND P0, PT, R34, RZ, PT ;  /* 0x000000ff2200720c */ /* 0x000fe40003f05270 */
[----:B------:R-:W-:-:S02]  /*3b70*/  P2R R76, PR, RZ, 0x40 ;  /* 0x00000040ff4c7803 */ /* 0x000fc40000000000 */
[----:B------:R-:W-:Y:S02]  /*3b80*/  ISETP.NE.AND P6, PT, R145, RZ, PT ;  /* 0x000000ff9100720c */ /* 0x000fe40003fc5270 */
[----:B------:R-:W-:Y:S02]  /*3b90*/  P2R R51, PR, RZ, 0x20 ;  /* 0x00000020ff337803 */ /* 0x000fe40000000000 */
[----:B------:R-:W-:Y:S02]  /*3ba0*/  SEL R30, RZ, 0x1, !P0 ;  /* 0x00000001ff1e7807 */ /* 0x000fe40004000000 */
[----:B------:R-:W-:Y:S02]  /*3bb0*/  ISETP.NE.AND P5, PT, R75, RZ, PT ;  /* 0x000000ff4b00720c */ /* 0x000fe40003fa5270 */
[----:B------:R-:W-:Y:S02]  /*3bc0*/  ISETP.NE.AND P0, PT, R36, RZ, PT ;  /* 0x000000ff2400720c */ /* 0x000fe40003f05270 */
[----:B------:R-:W-:-:S02]  /*3bd0*/  P2R R75, PR, RZ, 0x40 ;  /* 0x00000040ff4b7803 */ /* 0x000fc40000000000 */
[----:B------:R-:W-:Y:S02]  /*3be0*/  ISETP.NE.AND P6, PT, R143, RZ, PT ;  /* 0x000000ff8f00720c */ /* 0x000fe40003fc5270 */
[----:B------:R-:W-:Y:S02]  /*3bf0*/  SEL R32, RZ, 0x1, !P0 ;  /* 0x00000001ff207807 */ /* 0x000fe40004000000 */
[----:B------:R-:W-:Y:S02]  /*3c00*/  ISETP.NE.AND P0, PT, R38, RZ, PT ;  /* 0x000000ff2600720c */ /* 0x000fe40003f05270 */
[----:B------:R-:W-:Y:S02]  /*3c10*/  P2R R74, PR, RZ, 0x40 ;  /* 0x00000040ff4a7803 */ /* 0x000fe40000000000 */
[----:B------:R-:W-:Y:S02]  /*3c20*/  ISETP.NE.AND P6, PT, R113, RZ, PT ;  /* 0x000000ff7100720c */ /* 0x000fe40003fc5270 */
[----:B------:R-:W-:-:S02]  /*3c30*/  SEL R33, RZ, 0x1, !P0 ;  /* 0x00000001ff217807 */ /* 0x000fc40004000000 */
[----:B------:R-:W-:Y:S02]  /*3c40*/  ISETP.NE.AND P0, PT, R57, RZ, PT ;  /* 0x000000ff3900720c */ /* 0x000fe40003f05270 */
[----:B------:R-:W-:Y:S02]  /*3c50*/  P2R R73, PR, RZ, 0x40 ;  /* 0x00000040ff497803 */ /* 0x000fe40000000000 */
[----:B------:R-:W-:Y:S02]  /*3c60*/  ISETP.NE.AND P6, PT, R112, RZ, PT ;  /* 0x000000ff7000720c */ /* 0x000fe40003fc5270 */
[----:B------:R-:W-:Y:S02]  /*3c70*/  SEL R34, RZ, 0x1, !P0 ;  /* 0x00000001ff227807 */ /* 0x000fe40004000000 */
[----:B------:R-:W-:Y:S02]  /*3c80*/  ISETP.NE.AND P0, PT, R59, RZ, PT ;  /* 0x000000ff3b00720c */ /* 0x000fe40003f05270 */
[----:B------:R-:W-:-:S02]  /*3c90*/  P2R R72, PR, RZ, 0x40 ;  /* 0x00000040ff487803 */ /* 0x000fc40000000000 */
[----:B------:R-:W-:Y:S02]  /*3ca0*/  ISETP.NE.AND P6, PT, R110, RZ, PT ;  /* 0x000000ff6e00720c */ /* 0x000fe40003fc5270 */
[----:B------:R-:W-:Y:S02]  /*3cb0*/  SEL R35, RZ, 0x1, !P0 ;  /* 0x00000001ff237807 */ /* 0x000fe40004000000 */
[----:B------:R-:W-:Y:S02]  /*3cc0*/  ISETP.NE.AND P0, PT, R63, RZ, PT ;  /* 0x000000ff3f00720c */ /* 0x000fe40003f05270 */
        /* <DEDUP_REMOVED lines=22> */
[----:B------:R-:W-:Y:S02]  /*3e30*/  SEL R36, RZ, 0x1, !P0 ;  /* 0x00000001ff247807 */ /* 0x000fe40004000000 */
[----:B------:R-:W-:Y:S02]  /*3e40*/  P2R R44, PR, RZ, 0x40 ;  /* 0x00000040ff2c7803 */ /* 0x000fe40000000000 */
[----:B------:R-:W-:Y:S02]  /*3e50*/  ISETP.NE.AND P6, PT, R132, RZ, PT ;  /* 0x000000ff8400720c */ /* 0x000fe40003fc5270 */
[----:B------:R-:W-:-:S02]  /*3e60*/  ISETP.NE.AND P0, PT, R107, RZ, PT ;  /* 0x000000ff6b00720c */ /* 0x000fc40003f05270 */
[----:B------:R-:W-:Y:S02]  /*3e70*/  P2R R41, PR, RZ, 0x40 ;  /* 0x00000040ff297803 */ /* 0x000fe40000000000 */
[----:B------:R-:W-:Y:S02]  /*3e80*/  SEL R37, RZ, 0x1, !P0 ;  /* 0x00000001ff257807 */ /* 0x000fe40004000000 */
[----:B------:R-:W-:Y:S02]  /*3e90*/  ISETP.NE.AND P6, PT, R131, RZ, PT ;  /* 0x000000ff8300720c */ /* 0x000fe40003fc5270 */
[----:B------:R-:W-:Y:S02]  /*3ea0*/  ISETP.NE.AND P0, PT, R152, RZ, PT ;  /* 0x000000ff9800720c */ /* 0x000fe40003f05270 */
[----:B------:R-:W-:Y:S02]  /*3eb0*/  P2R R40, PR, RZ, 0x40 ;  /* 0x00000040ff287803 */ /* 0x000fe40000000000 */
[----:B------:R-:W-:-:S02]  /*3ec0*/  SEL R38, RZ, 0x1, !P0 ;  /* 0x00000001ff267807 */ /* 0x000fc40004000000 */
[----:B------:R-:W-:Y:S02]  /*3ed0*/  ISETP.NE.AND P6, PT, R105, RZ, PT ;  /* 0x000000ff6900720c */ /* 0x000fe40003fc5270 */
[----:B------:R-:W-:Y:S02]  /*3ee0*/  ISETP.NE.AND P0, PT, R159, RZ, PT ;  /* 0x000000ff9f00720c */ /* 0x000fe40003f05270 */
[----:B------:R-:W-:Y:S02]  /*3ef0*/  SEL R35, R35, 0x2, P6 ;  /* 0x0000000223237807 */ /* 0x000fe40003000000 */
[----:B------:R-:W-:Y:S02]  /*3f00*/  SEL R39, RZ, 0x1, !P0 ;  /* 0x00000001ff277807 */ /* 0x000fe40004000000 */
[----:B------:R-:W-:Y:S02]  /*3f10*/  ISETP.NE.AND P6, PT, R40, RZ, PT ;  /* 0x000000ff2800720c */ /* 0x000fe40003fc5270 */
[----:B------:R-:W-:-:S02]  /*3f20*/  ISETP.NE.AND P0, PT, R166, RZ, PT ;  /* 0x000000ffa600720c */ /* 0x000fc40003f05270 */
[----:B------:R-:W-:Y:S02]  /*3f30*/  SEL R36, R36, 0x2, P6 ;  /* 0x0000000224247807 */ /* 0x000fe40003000000 */
[----:B------:R-:W-:Y:S02]  /*3f40*/  SEL R2, R2, 0x2, P0 ;  /* 0x0000000202027807 */ /* 0x000fe40000000000 */
[----:B------:R-:W-:Y:S02]  /*3f50*/  ISETP.NE.AND P6, PT, R41, RZ, PT ;  /* 0x000000ff2900720c */ /* 0x000fe40003fc5270 */
[----:B------:R-:W-:Y:S02]  /*3f60*/  ISETP.NE.AND P0, PT, R167, RZ, PT ;  /* 0x000000ffa700720c */ /* 0x000fe40003f05270 */
[----:B------:R-:W-:Y:S02]  /*3f70*/  SEL R37, R37, 0x2, P6 ;  /* 0x0000000225257807 */ /* 0x000fe40003000000 */
[----:B------:R-:W-:-:S02]  /*3f80*/  SEL R3, R3, 0x2, P0 ;  /* 0x0000000203037807 */ /* 0x000fc40000000000 */
[----:B------:R-:W-:Y:S02]  /*3f90*/  ISETP.NE.AND P6, PT, R44, RZ, PT ;  /* 0x000000ff2c00720c */ /* 0x000fe40003fc5270 */
[----:B------:R-:W-:Y:S02]  /*3fa0*/  ISETP.NE.AND P0, PT, R168, RZ, PT ;  /* 0x000000ffa800720c */ /* 0x000fe40003f05270 */
[----:B------:R-:W-:Y:S02]  /*3fb0*/  SEL R38, R38, 0x2, P6 ;  /* 0x0000000226267807 */ /* 0x000fe40003000000 */
[----:B------:R-:W-:Y:S02]  /*3fc0*/  SEL R10, R10, 0x2, P0 ;  /* 0x000000020a0a7807 */ /* 0x000fe40000000000 */
[----:B------:R-:W-:Y:S02]  /*3fd0*/  ISETP.NE.AND P6, PT, R45, RZ, PT ;  /* 0x000000ff2d00720c */ /* 0x000fe40003fc5270 */
[----:B------:R-:W-:-:S02]  /*3fe0*/  ISETP.NE.AND P0, PT, R169, RZ, PT ;  /* 0x000000ffa900720c */ /* 0x000fc40003f05270 */
[----:B------:R-:W-:Y:S02]  /*3ff0*/  SEL R39, R39, 0x2, P6 ;  /* 0x0000000227277807 */ /* 0x000fe40003000000 */
[----:B------:R-:W-:Y:S02]  /*4000*/  SEL R20, R20, 0x2, P0 ;  /* 0x0000000214147807 */ /* 0x000fe40000000000 */
[----:B------:R-:W-:-:S04]  /*4010*/  ISETP.NE.AND P6, PT, R46, RZ, PT ;  /* 0x000000ff2e00720c */ /* 0x000fc80003fc5270 */
[----:B------:R-:W-:Y:S02]  /*4020*/  SEL R20, R20, 0x3, P6 ;  /* 0x0000000314147807 */ /* 0x000fe40003000000 */
[----:B------:R-:W-:-:S04]  /*4030*/  ISETP.NE.AND P6, PT, R47, RZ, PT ;  /* 0x000000ff2f00720c */ /* 0x000fc80003fc5270 */
[----:B------:R-:W-:Y:S02]  /*4040*/  SEL R10, R10, 0x3, P6 ;  /* 0x000000030a0a7807 */ /* 0x000fe40003000000 */
[----:B------:R-:W-:-:S04]  /*4050*/  ISETP.NE.AND P6, PT, R50, RZ, PT ;  /* 0x000000ff3200720c */ /* 0x000fc80003fc5270 */
[----:B------:R-:W-:Y:S02]  /*4060*/  SEL R3, R3, 0x3, P6 ;  /* 0x0000000303037807 */ /* 0x000fe40003000000 */
[----:B------:R-:W-:Y:S02]  /*4070*/  ISETP.NE.AND P6, PT, R53, RZ, PT ;  /* 0x000000ff3500720c */ /* 0x000fe40003fc5270 */
[----:B------:R-:W-:Y:S02]  /*4080*/  SEL R30, R30, 0x2, P3 ;  /* 0x000000021e1e7807 */ /* 0x000fe40001800000 */
[----:B------:R-:W-:Y:S02]  /*4090*/  SEL R2, R2, 0x3, P6 ;  /* 0x0000000302027807 */ /* 0x000fe40003000000 */
[----:B------:R-:W-:Y:S02]  /*40a0*/  ISETP.NE.AND P6, PT, R54, RZ, PT ;  /* 0x000000ff3600720c */ /* 0x000fe40003fc5270 */
[----:B------:R-:W-:-:S02]  /*40b0*/  SEL R28, R28, 0x2, P4 ;  /* 0x000000021c1c7807 */ /* 0x000fc40002000000 */
[----:B------:R-:W-:Y:S02]  /*40c0*/  SEL R30, R30, 0x3, P6 ;  /* 0x000000031e1e7807 */ /* 0x000fe40003000000 */
[----:B------:R-:W-:Y:S02]  /*40d0*/  ISETP.NE.AND P6, PT, R55, RZ, PT ;  /* 0x000000ff3700720c */ /* 0x000fe40003fc5270 */
[----:B------:R-:W-:Y:S02]  /*40e0*/  SEL R26, R26, 0x2, P5 ;  /* 0x000000021a1a7807 */ /* 0x000fe40002800000 */
[----:B------:R-:W-:Y:S02]  /*40f0*/  SEL R28, R28, 0x3, P6 ;  /* 0x000000031c1c7807 */ /* 0x000fe40003000000 */
[----:B------:R-:W-:-:S04]  /*4100*/  ISETP.NE.AND P6, PT, R56, RZ, PT ;  /* 0x000000ff3800720c */ /* 0x000fc80003fc5270 */
[----:B------:R-:W-:Y:S02]  /*4110*/  SEL R26, R26, 0x3, P6 ;  /* 0x000000031a1a7807 */ /* 0x000fe40003000000 */
[----:B------:R-:W-:Y:S02]  /*4120*/  ISETP.NE.AND P6, PT, R57, RZ, PT ;  /* 0x000000ff3900720c */ /* 0x000fe40003fc5270 */
[----:B------:R-:W-:Y:S02]  /*4130*/  P2R R140, PR, RZ, 0x4 ;  /* 0x00000004ff8c7803 */ /* 0x000fe40000000000 */
[----:B------:R-:W-:Y:S02]  /*4140*/  SEL R24, R24, 0x3, P6 ;  /* 0x0000000318187807 */ /* 0x000fe40003000000 */
[----:B------:R-:W-:Y:S02]  /*4150*/  ISETP.NE.AND P6, PT, R59, RZ, PT ;  /* 0x000000ff3b00720c */ /* 0x000fe40003fc5270 */
[----:B------:R-:W-:-:S02]  /*4160*/  ISETP.NE.AND P2, PT, R111, RZ, PT ;  /* 0x000000ff6f00720c */ /* 0x000fc40003f45270 */
[----:B------:R-:W-:Y:S02]  /*4170*/  SEL R35, R35, 0x3, P6 ;  /* 0x0000000323237807 */ /* 0x000fe40003000000 */
[----:B------:R-:W-:Y:S02]  /*4180*/  P2R R42, PR, RZ, 0x2 ;  /* 0x00000002ff2a7803 */ /* 0x000fe40000000000 */
[----:B------:R-:W-:Y:S02]  /*4190*/  SEL R34, R34, 0x2, P2 ;  /* 0x0000000222227807 */ /* 0x000fe40001000000 */
[----:B------:R-:W-:Y:S02]  /*41a0*/  ISETP.NE.AND P6, PT, R63, RZ, PT ;  /* 0x000000ff3f00720c */ /* 0x000fe40003fc5270 */
[----:B------:R-:W-:Y:S02]  /*41b0*/  ISETP.NE.AND P1, PT, R109, RZ, PT ;  /* 0x000000ff6d00720c */ /* 0x000fe40003f25270 */
[----:B------:R-:W-:-:S02]  /*41c0*/  SEL R34, R34, 0x3, P6 ;  /* 0x0000000322227807 */ /* 0x000fc40003000000 */
[----:B------:R-:W-:Y:S02]  /*41d0*/  SEL R33, R33, 0x2, P1 ;  /* 0x0000000221217807 */ /* 0x000fe40000800000 */
[----:B------:R-:W-:Y:S02]  /*41e0*/  ISETP.NE.AND P6, PT, R72, RZ, PT ;  /* 0x000000ff4800720c */ /* 0x000fe40003fc5270 */
[----:B------:R-:W-:Y:S02]  /*41f0*/  ISETP.NE.AND P0, PT, R170, RZ, PT ;  /* 0x000000ffaa00720c */ /* 0x000fe40003f05270 */
        /* <DEDUP_REMOVED lines=85> */
[----:B------:R-:W-:Y:S02]  /*4750*/  ISETP.NE.AND P0, PT, R89, RZ, PT ;  /* 0x000000ff5900720c */ /* 0x000fe40003f05270 */
[----:B------:R-:W-:Y:S02]  /*4760*/  SEL R3, R3, 0x5, P6 ;  /* 0x0000000503037807 */ /* 0x000fe40003000000 */
[----:B------:R-:W-:Y:S02]  /*4770*/  ISETP.NE.AND P6, PT, R54, RZ, PT ;  /* 0x000000ff3600720c */ /* 0x000fe40003fc5270 */
[----:B------:R-:W-:-:S02]  /*4780*/  SEL R30, R30, 0x4, P0 ;  /* 0x000000041e1e7807 */ /* 0x000fc40000000000 */
[----:B------:R-:W-:Y:S02]  /*4790*/  SEL R2, R2, 0x5, P6 ;  /* 0x0000000502027807 */ /* 0x000fe40003000000 */
[----:B------:R-:W-:Y:S02]  /*47a0*/  ISETP.NE.AND P6, PT, R55, RZ, PT ;  /* 0x000000ff3700720c */ /* 0x000fe40003fc5270 */
[----:B------:R-:W-:Y:S02]  /*47b0*/  ISETP.NE.AND P3, PT, R88, RZ, PT ;  /* 0x000000ff5800720c */ /* 0x000fe40003f65270 */
[----:B------:R-:W-:Y:S02]  /*47c0*/  SEL R30, R30, 0x5, P6 ;  /* 0x000000051e1e7807 */ /* 0x000fe40003000000 */
[----:B------:R-:W-:Y:S02]  /*47d0*/  SEL R28, R28, 0x4, P3 ;  /* 0x000000041c1c7807 */ /* 0x000fe40001800000 */
[----:B------:R-:W-:-:S02]  /*47e0*/  ISETP.NE.AND P6, PT, R56, RZ, PT ;  /* 0x000000ff3800720c */ /* 0x000fc40003fc5270 */
[----:B------:R-:W-:Y:S02]  /*47f0*/  ISETP.NE.AND P0, PT, R96, RZ, PT ;  /* 0x000000ff6000720c */ /* 0x000fe40003f05270 */
[----:B------:R-:W-:-:S04]  /*4800*/  SEL R28, R28, 0x5, P6 ;  /* 0x000000051c1c7807 */ /* 0x000fc80003000000 */
[----:B------:R-:W-:Y:S02]  /*4810*/  SEL R28, R28, 0x6, P0 ;  /* 0x000000061c1c7807 */ /* 0x000fe40000000000 */
[----:B------:R-:W-:-:S04]  /*4820*/  ISETP.NE.AND P0, PT, R127, RZ, PT ;  /* 0x000000ff7f00720c */ /* 0x000fc80003f05270 */
[----:B------:R-:W-:Y:S02]  /*4830*/  P2R R58, PR, RZ, 0x1 ;  /* 0x00000001ff3a7803 */ /* 0x000fe40000000000 */
[----:B------:R-:W-:Y:S02]  /*4840*/  ISETP.NE.AND P0, PT, R126, RZ, PT ;  /* 0x000000ff7e00720c */ /* 0x000fe40003f05270 */
[----:B------:R-:W-:Y:S02]  /*4850*/  ISETP.NE.AND P6, PT, R57, RZ, PT ;  /* 0x000000ff3900720c */ /* 0x000fe40003fc5270 */
[----:B------:R-:W-:Y:S02]  /*4860*/  P2R R57, PR, RZ, 0x1 ;  /* 0x00000001ff397803 */ /* 0x000fe40000000000 */
[----:B------:R-:W-:-:S04]  /*4870*/  ISETP.NE.AND P0, PT, R101, RZ, PT ;  /* 0x000000ff6500720c */ /* 0x000fc80003f05270 */
[----:B------:R-:W-:Y:S02]  /*4880*/  P2R R56, PR, RZ, 0x1 ;  /* 0x00000001ff387803 */ /* 0x000fe40000000000 */
[----:B------:R-:W-:-:S04]  /*4890*/  ISETP.NE.AND P0, PT, R100, RZ, PT ;  /* 0x000000ff6400720c */ /* 0x000fc80003f05270 */
[----:B------:R-:W-:Y:S02]  /*48a0*/  P2R R55, PR, RZ, 0x1 ;  /* 0x00000001ff377803 */ /* 0x000fe40000000000 */
[----:B------:R-:W-:Y:S02]  /*48b0*/  ISETP.NE.AND P0, PT, R99, RZ, PT ;  /* 0x000000ff6300720c */ /* 0x000fe40003f05270 */
[----:B------:R-:W-:Y:S02]  /*48c0*/  ISETP.NE.AND P4, PT, R87, RZ, PT ;  /* 0x000000ff5700720c */ /* 0x000fe40003f85270 */
[----:B------:R-:W-:Y:S02]  /*48d0*/  P2R R54, PR, RZ, 0x1 ;  /* 0x00000001ff367803 */ /* 0x000fe40000000000 */
[----:B------:R-:W-:Y:S02]  /*48e0*/  ISETP.NE.AND P0, PT, R98, RZ, PT ;  /* 0x000000ff6200720c */ /* 0x000fe40003f05270 */
[----:B------:R-:W-:-:S02]  /*48f0*/  SEL R26, R26, 0x4, P4 ;  /* 0x000000041a1a7807 */ /* 0x000fc40002000000 */
[----:B------:R-:W-:Y:S02]  /*4900*/  ISETP.NE.AND P5, PT, R85, RZ, PT ;  /* 0x000000ff5500720c */ /* 0x000fe40003fa5270 */
[----:B------:R-:W-:Y:S02]  /*4910*/  P2R R53, PR, RZ, 0x1 ;  /* 0x00000001ff357803 */ /* 0x000fe40000000000 */
[----:B------:R-:W-:Y:S02]  /*4920*/  SEL R26, R26, 0x5, P6 ;  /* 0x000000051a1a7807 */ /* 0x000fe40003000000 */
[----:B------:R-:W-:Y:S02]  /*4930*/  ISETP.NE.AND P0, PT, R68, RZ, PT ;  /* 0x000000ff4400720c */ /* 0x000fe40003f05270 */
[----:B------:R-:W-:Y:S02]  /*4940*/  SEL R24, R24, 0x4, P5 ;  /* 0x0000000418187807 */ /* 0x000fe40002800000 */
[----:B------:R-:W-:-:S02]  /*4950*/  ISETP.NE.AND P6, PT, R59, RZ, PT ;  /* 0x000000ff3b00720c */ /* 0x000fc40003fc5270 */
[----:B------:R-:W-:Y:S02]  /*4960*/  P2R R50, PR, RZ, 0x1 ;  /* 0x00000001ff327803 */ /* 0x000fe40000000000 */
[----:B------:R-:W-:Y:S02]  /*4970*/  SEL R24, R24, 0x5, P6 ;  /* 0x0000000518187807 */ /* 0x000fe40003000000 */
[----:B------:R-:W-:Y:S02]  /*4980*/  ISETP.NE.AND P0, PT, R69, RZ, PT ;  /* 0x000000ff4500720c */ /* 0x000fe40003f05270 */
[----:B------:R-:W-:Y:S02]  /*4990*/  ISETP.NE.AND P6, PT, R63, RZ, PT ;  /* 0x000000ff3f00720c */ /* 0x000fe40003fc5270 */
[----:B------:R-:W-:Y:S02]  /*49a0*/  P2R R47, PR, RZ, 0x1 ;  /* 0x00000001ff2f7803 */ /* 0x000fe40000000000 */
[----:B------:R-:W-:-:S02]  /*49b0*/  SEL R35, R35, 0x5, P6 ;  /* 0x0000000523237807 */ /* 0x000fc40003000000 */
[----:B------:R-:W-:Y:S02]  /*49c0*/  ISETP.NE.AND P0, PT, R70, RZ, PT ;  /* 0x000000ff4600720c */ /* 0x000fe40003f05270 */
[----:B------:R-:W-:Y:S02]  /*49d0*/  ISETP.NE.AND P6, PT, R64, RZ, PT ;  /* 0x000000ff4000720c */ /* 0x000fe40003fc5270 */
[----:B------:R-:W-:Y:S02]  /*49e0*/  ISETP.NE.AND P2, PT, R115, RZ, PT ;  /* 0x000000ff7300720c */ /* 0x000fe40003f45270 */
[----:B------:R-:W-:Y:S02]  /*49f0*/  P2R R46, PR, RZ, 0x1 ;  /* 0x00000001ff2e7803 */ /* 0x000fe40000000000 */
[----:B------:R-:W-:Y:S02]  /*4a00*/  SEL R34, R34, 0x5, P6 ;  /* 0x0000000522227807 */ /* 0x000fe40003000000 */
[----:B------:R-:W-:-:S02]  /*4a10*/  ISETP.NE.AND P0, PT, R71, RZ, PT ;  /* 0x000000ff4700720c */ /* 0x000fc40003f05270 */
[----:B------:R-:W-:Y:S02]  /*4a20*/  SEL R33, R33, 0x4, P2 ;  /* 0x0000000421217807 */ /* 0x000fe40001000000 */
[----:B------:R-:W-:Y:S02]  /*4a30*/  ISETP.NE.AND P6, PT, R65, RZ, PT ;  /* 0x000000ff4100720c */ /* 0x000fe40003fc5270 */
[----:B------:R-:W-:Y:S02]  /*4a40*/  ISETP.NE.AND P1, PT, R114, RZ, PT ;  /* 0x000000ff7200720c */ /* 0x000fe40003f25270 */
[----:B------:R-:W-:Y:S02]  /*4a50*/  P2R R45, PR, RZ, 0x1 ;  /* 0x00000001ff2d7803 */ /* 0x000fe40000000000 */
[----:B------:R-:W-:Y:S02]  /*4a60*/  SEL R33, R33, 0x5, P6 ;  /* 0x0000000521217807 */ /* 0x000fe40003000000 */
[----:B------:R-:W-:-:S02]  /*4a70*/  ISETP.NE.AND P0, PT, R141, RZ, PT ;  /* 0x000000ff8d00720c */ /* 0x000fc40003f05270 */
[----:B------:R-:W-:Y:S02]  /*4a80*/  SEL R32, R32, 0x4, P1 ;  /* 0x0000000420207807 */ /* 0x000fe40000800000 */
[----:B------:R-:W-:Y:S02]  /*4a90*/  ISETP.NE.AND P6, PT, R66, RZ, PT ;  /* 0x000000ff4200720c */ /* 0x000fe40003fc5270 */
[----:B------:R-:W-:Y:S02]  /*4aa0*/  P2R R44, PR, RZ, 0x1 ;  /* 0x00000001ff2c7803 */ /* 0x000fe40000000000 */
[----:B------:R-:W-:Y:S02]  /*4ab0*/  SEL R32, R32, 0x5, P6 ;  /* 0x0000000520207807 */ /* 0x000fe40003000000 */
[----:B------:R-:W-:Y:S02]  /*4ac0*/  ISETP.NE.AND P0, PT, R139, RZ, PT ;  /* 0x000000ff8b00720c */ /* 0x000fe40003f05270 */
        /* <DEDUP_REMOVED lines=9> */
[----:B------:R-:W-:Y:S02]  /*4b60*/  P2R R40, PR, RZ, 0x1 ;  /* 0x00000001ff287803 */ /* 0x000fe40000000000 */
[----:B------:R-:W-:Y:S02]  /*4b70*/  SEL R37, R37, 0x5, P6 ;  /* 0x0000000525257807 */ /* 0x000fe40003000000 */
[----:B------:R-:W-:Y:S02]  /*4b80*/  ISETP.NE.AND P0, PT, R125, RZ, PT ;  /* 0x000000ff7d00720c */ /* 0x000fe40003f05270 */
[----:B------:R-:W-:-:S02]  /*4b90*/  ISETP.NE.AND P6, PT, R75, RZ, PT ;  /* 0x000000ff4b00720c */ /* 0x000fc40003fc5270 */
[----:B------:R-:W-:Y:S02]  /*4ba0*/  SEL R35, R35, 0x6, P0 ;  /* 0x0000000623237807 */ /* 0x000fe40000000000 */
        /* <DEDUP_REMOVED lines=11> */
[----:B------:R-:W-:Y:S02]  /*4c60*/  ISETP.NE.AND P6, PT, R77, RZ, PT ;  /* 0x000000ff4d00720c */ /* 0x000fe40003fc5270 */
[----:B------:R-:W-:Y:S02]  /*4c70*/  SEL R39, R39, 0x6, P0 ;  /* 0x0000000627277807 */ /* 0x000fe40000000000 */
        /* <DEDUP_REMOVED lines=12> */
[----:B------:R-:W-:-:S02]  /*4d40*/  ISETP.NE.AND P6, PT, R158, RZ, PT ;  /* 0x000000ff9e00720c */ /* 0x000fc40003fc5270 */
[----:B------:R-:W-:Y:S02]  /*4d50*/  SEL R2, R2, 0x7, P0 ;  /* 0x0000000702027807 */ /* 0x000fe40000000000 */
[----:B------:R-:W-:Y:S02]  /*4d60*/  SEL R30, R30, 0x6, P1 ;  /* 0x000000061e1e7807 */ /* 0x000fe40000800000 */
[----:B------:R-:W-:Y:S02]  /*4d70*/  P2R R62, PR, RZ, 0x40 ;  /* 0x00000040ff3e7803 */ /* 0x000fe40000000000 */
[----:B------:R-:W-:Y:S02]  /*4d80*/  ISETP.NE.AND P0, PT, R53, RZ, PT ;  /* 0x000000ff3500720c */ /* 0x000fe40003f05270 */
[----:B------:R-:W-:Y:S02]  /*4d90*/  ISETP.NE.AND P6, PT, R153, RZ, PT ;  /* 0x000000ff9900720c */ /* 0x000fe40003fc5270 */
[----:B------:R-:W-:-:S02]  /*4da0*/  SEL R30, R30, 0x7, P0 ;  /* 0x000000071e1e7807 */ /* 0x000fc40000000000 */
[----:B------:R-:W-:Y:S02]  /*4db0*/  P2R R61, PR, RZ, 0x40 ;  /* 0x00000040ff3d7803 */ /* 0x000fe40000000000 */
[----:B------:R-:W-:Y:S02]  /*4dc0*/  ISETP.NE.AND P0, PT, R54, RZ, PT ;  /* 0x000000ff3600720c */ /* 0x000fe40003f05270 */
[----:B------:R-:W-:Y:S02]  /*4dd0*/  ISETP.NE.AND P3, PT, R95, RZ, PT ;  /* 0x000000ff5f00720c */ /* 0x000fe40003f65270 */
[----:B------:R-:W-:Y:S01]  /*4de0*/  ISETP.NE.AND P6, PT, R151, RZ, PT ;  /* 0x000000ff9700720c */ /* 0x000fe20003fc5270 */
[----:B------:R-:W1:Y:S01]  /*4df0*/  S2R R63, SR_TID.X ;  /* 0x00000000003f7919 */ /* 0x000e620000002100 */
[----:B------:R-:W-:Y:S02]  /*4e00*/  SEL R28, R28, 0x7, P0 ;  /* 0x000000071c1c7807 */ /* 0x000fe40000000000 */
[----:B------:R-:W-:-:S02]  /*4e10*/  SEL R26, R26, 0x6, P3 ;  /* 0x000000061a1a7807 */ /* 0x000fc40001800000 */
[----:B------:R-:W-:Y:S02]  /*4e20*/  P2R R60, PR, RZ, 0x40 ;  /* 0x00000040ff3c7803 */ /* 0x000fe40000000000 */
[----:B------:R-:W-:Y:S02]  /*4e30*/  ISETP.NE.AND P0, PT, R55, RZ, PT ;  /* 0x000000ff3700720c */ /* 0x000fe40003f05270 */
[----:B------:R-:W-:Y:S02]  /*4e40*/  ISETP.NE.AND P4, PT, R94, RZ, PT ;  /* 0x000000ff5e00720c */ /* 0x000fe40003f85270 */
[----:B------:R-:W-:Y:S02]  /*4e50*/  ISETP.NE.AND P6, PT, R86, RZ, PT ;  /* 0x000000ff5600720c */ /* 0x000fe40003fc5270 */
[----:B------:R-:W-:Y:S02]  /*4e60*/  SEL R26, R26, 0x7, P0 ;  /* 0x000000071a1a7807 */ /* 0x000fe40000000000 */
[----:B------:R-:W-:-:S02]  /*4e70*/  SEL R24, R24, 0x6, P4 ;  /* 0x0000000618187807 */ /* 0x000fc40002000000 */
[----:B------:R-:W-:Y:S02]  /*4e80*/  P2R R59, PR, RZ, 0x40 ;  /* 0x00000040ff3b7803 */ /* 0x000fe40000000000 */
[----:B------:R-:W-:Y:S02]  /*4e90*/  ISETP.NE.AND P0, PT, R56, RZ, PT ;  /* 0x000000ff3800720c */ /* 0x000fe40003f05270 */
[----:B------:R-:W-:Y:S01]  /*4ea0*/  ISETP.NE.AND P6, PT, R150, RZ, PT ;  /* 0x000000ff9600720c */ /* 0x000fe20003fc5270 */
[----:B------:R-:W2:Y:S01]  /*4eb0*/  S2UR UR5, SR_CgaCtaId ;  /* 0x00000000000579c3 */ /* 0x000ea20000008800 */
[----:B------:R-:W-:Y:S02]  /*4ec0*/  SEL R24, R24, 0x7, P0 ;  /* 0x0000000718187807 */ /* 0x000fe40000000000 */
[----:B------:R-:W-:Y:S02]  /*4ed0*/  ISETP.NE.AND P0, PT, R57, RZ, PT ;  /* 0x000000ff3900720c */ /* 0x000fe40003f05270 */
[----:B------:R-:W-:-:S02]  /*4ee0*/  SEL R40, R40, 0x7, P6 ;  /* 0x0000000728287807 */ /* 0x000fc40003000000 */
[----:B------:R-:W-:Y:S02]  /*4ef0*/  ISETP.NE.AND P6, PT, R59, RZ, PT ;  /* 0x000000ff3b00720c */ /* 0x000fe40003fc5270 */
[----:B------:R-:W-:Y:S02]  /*4f00*/  SEL R36, R35, 0x7, P0 ;  /* 0x0000000723247807 */ /* 0x000fe40000000000 */
[----:B------:R-:W-:Y:S02]  /*4f10*/  SEL R35, R20, 0x8, P6 ;  /* 0x0000000814237807 */ /* 0x000fe40003000000 */
[----:B------:R-:W-:Y:S02]  /*4f20*/  ISETP.NE.AND P4, PT, R123, RZ, PT ;  /* 0x000000ff7b00720c */ /* 0x000fe40003f85270 */
[----:B------:R-:W-:Y:S02]  /*4f30*/  ISETP.NE.AND P6, PT, R60, RZ, PT ;  /* 0x000000ff3c00720c */ /* 0x000fe40003fc5270 */
[----:B------:R-:W-:-:S02]  /*4f40*/  ISETP.NE.AND P1, PT, R128, RZ, PT ;  /* 0x000000ff8000720c */ /* 0x000fc40003f25270 */
[----:B------:R-:W-:Y:S02]  /*4f50*/  SEL R33, R33, 0x6, P4 ;  /* 0x0000000621217807 */ /* 0x000fe40002000000 */
[----:B------:R-:W-:Y:S02]  /*4f60*/  SEL R20, R10, 0x8, P6 ;  /* 0x000000080a147807 */ /* 0x000fe40003000000 */
[----:B------:R-:W-:Y:S02]  /*4f70*/  ISETP.NE.AND P6, PT, R61, RZ, PT ;  /* 0x000000ff3d00720c */ /* 0x000fe40003fc5270 */
[----:B------:R-:W-:Y:S02]  /*4f80*/  SEL R38, R33, 0x7, P1 ;  /* 0x0000000721267807 */ /* 0x000fe40000800000 */
[----:B------:R-:W-:Y:S02]  /*4f90*/  ISETP.NE.AND P3, PT, R124, RZ, PT ;  /* 0x000000ff7c00720c */ /* 0x000fe40003f65270 */
[----:B------:R-:W-:-:S02]  /*4fa0*/  SEL R33, R3, 0x8, P6 ;  /* 0x0000000803217807 */ /* 0x000fc40003000000 */
[----:B------:R-:W-:Y:S02]  /*4fb0*/  ISETP.NE.AND P6, PT, R62, RZ, PT ;  /* 0x000000ff3e00720c */ /* 0x000fe40003fc5270 */
[----:B------:R-:W-:Y:S02]  /*4fc0*/  SEL R34, R34, 0x6, P3 ;  /* 0x0000000622227807 */ /* 0x000fe40001800000 */
[----:B------:R-:W-:Y:S02]  /*4fd0*/  ISETP.NE.AND P0, PT, R58, RZ, PT ;  /* 0x000000ff3a00720c */ /* 0x000fe40003f05270 */
[----:B------:R-:W-:Y:S01]  /*4fe0*/  SEL R10, R2, 0x8, P6 ;  /* 0x00000008020a7807 */ /* 0x000fe20003000000 */
[----:B-1----:R-:W-:Y:S01]  /*4ff0*/  IMAD.SHL.U32 R2, R63, 0x200, RZ ;  /* 0x000002003f027824 */ /* 0x002fe200078e00ff */
[----:B------:R-:W-:Y:S01]  /*5000*/  UMOV UR4, 0x400 ;  /* 0x0000040000047882 */ /* 0x000fe20000000000 */
[----:B------:R-:W-:Y:S01]  /*5010*/  SHF.R.U32.HI R3, RZ, 0x3, R63 ;  /* 0x00000003ff037819 */ /* 0x000fe2000001163f */
[----:B--2---:R-:W-:Y:S01]  /*5020*/  UPRMT UR4, UR5, 0x654, UR4 ;  /* 0x0000065405047896 */ /* 0x004fe20008000004 */
[----:B------:R-:W-:-:S02]  /*5030*/  SEL R34, R34, 0x7, P0 ;  /* 0x0000000722227807 */ /* 0x000fc40000000000 */
[----:B------:R-:W-:Y:S02]  /*5040*/  ISETP.NE.AND P0, PT, R84, RZ, PT ;  /* 0x000000ff5400720c */ /* 0x000fe40003f05270 */
[----:B------:R-:W-:Y:S02]  /*5050*/  ISETP.NE.AND P3, PT, R165, RZ, PT ;  /* 0x000000ffa500720c */ /* 0x000fe40003f65270 */
[----:B------:R-:W-:Y:S02]  /*5060*/  SGXT.U32 R3, R3, 0x5 ;  /* 0x000000050303781a */ /* 0x000fe40000000000 */
[----:B------:R-:W-:Y:S02]  /*5070*/  LOP3.LUT R2, R2, 0xe00, RZ, 0xc0, !PT ;  /* 0x00000e0002027812 */ /* 0x000fe400078ec0ff */
[----:B------:R-:W-:Y:S02]  /*5080*/  ISETP.NE.AND P2, PT, R122, RZ, PT ;  /* 0x000000ff7a00720c */ /* 0x000fe40003f45270 */
[----:B------:R-:W-:-:S02]  /*5090*/  SEL R44, R37, 0x7, P0 ;  /* 0x00000007252c7807 */ /* 0x000fc40000000000 */
[----:B------:R-:W-:Y:S02]  /*50a0*/  SEL R37, R26, 0x8, P3 ;  /* 0x000000081a257807 */ /* 0x000fe40001800000 */
[C---:B------:R-:W-:Y:S02]  /*50b0*/  LOP3.LUT R3, R2.reuse, R3, RZ, 0xfc, !PT ;  /* 0x0000000302037212 */ /* 0x040fe400078efcff */
[----:B------:R-:W-:Y:S02]  /*50c0*/  LEA.HI R26, R2, UR4, RZ, 0x1f ;  /* 0x00000004021a7c11 */ /* 0x000fe4000f8ff8ff */
[----:B------:R-:W-:Y:S02]  /*50d0*/  SEL R32, R32, 0x6, P2 ;  /* 0x0000000620207807 */ /* 0x000fe40001000000 */
[----:B------:R-:W-:Y:S01]  /*50e0*/  ISETP.NE.AND P2, PT, R129, RZ, PT ;  /* 0x000000ff8100720c */ /* 0x000fe20003f45270 */
[----:B------:R-:W-:Y:S01]  /*50f0*/  IMAD.SHL.U32 R8, R8, 0x4, RZ ;  /* 0x0000000408087824 */ /* 0x000fe200078e00ff */
[----:B------:R-:W-:Y:S01]  /*5100*/  ISETP.NE.AND P1, PT, R42, RZ, PT ;  /* 0x000000ff2a00720c */ /* 0x000fe20003f25270 */
[----:B------:R-:W-:Y:S01]  /*5110*/  IMAD R45, R3, 0x4, R26 ;  /* 0x00000004032d7824 */ /* 0x000fe200078e021a */
[----:B------:R-:W-:Y:S01]  /*5120*/  SEL R32, R32, 0x7, P2 ;  /* 0x0000000720207807 */ /* 0x000fe20001000000 */
[----:B------:R-:W-:Y:S01]  /*5130*/  IMAD.SHL.U32 R26, R63, 0x4, RZ ;  /* 0x000000043f1a7824 */ /* 0x000fe200078e00ff */
[----:B------:R-:W-:-:S02]  /*5140*/  ISETP.NE.AND P2, PT, R140, RZ, PT ;  /* 0x000000ff8c00720c */ /* 0x000fc40003f45270 */
[----:B------:R-:W-:Y:S02]  /*5150*/  ISETP.NE.AND P5, PT, R162, RZ, PT ;  /* 0x000000ffa200720c */ /* 0x000fe40003fa5270 */
[----:B------:R-:W-:Y:S02]  /*5160*/  SEL R43, R41, 0x7, P1 ;  /* 0x00000007292b7807 */ /* 0x000fe40000800000 */
[----:B------:R-:W-:Y:S02]  /*5170*/  ISETP.NE.AND P1, PT, R161, RZ, PT ;  /* 0x000000ffa100720c */ /* 0x000fe40003f25270 */
[----:B------:R-:W-:Y:S02]  /*5180*/  LOP3.LUT R9, R9, 0x1c, R8, 0xf8, !PT ;  /* 0x0000001c09097812 */ /* 0x000fe400078ef808 */
[----:B------:R-:W-:Y:S02]  /*5190*/  SEL R42, R39, 0x7, P2 ;  /* 0x00000007272a7807 */ /* 0x000fe40001000000 */
[----:B------:R-:W-:-:S02]  /*51a0*/  LOP3.LUT R8, R26, 0x3fc, RZ, 0xc0, !PT ;  /* 0x000003fc1a087812 */ /* 0x000fc400078ec0ff */
[----:B------:R-:W-:Y:S02]  /*51b0*/  ISETP.NE.AND P4, PT, R164, RZ, PT ;  /* 0x000000ffa400720c */ /* 0x000fe40003f85270 */
[----:B------:R-:W-:Y:S02]  /*51c0*/  SEL R39, R30, 0x8, P5 ;  /* 0x000000081e277807 */ /* 0x000fe40002800000 */
[----:B------:R-:W-:Y:S02]  /*51d0*/  LOP3.LUT R26, R2, 0x20, RZ, 0xfc, !PT ;  /* 0x00000020021a7812 */ /* 0x000fe400078efcff */
[----:B------:R-:W-:Y:S02]  /*51e0*/  SEL R41, R36, 0x8, P1 ;  /* 0x0000000824297807 */ /* 0x000fe40000800000 */
[C---:B------:R-:W-:Y:S02]  /*51f0*/  LOP3.LUT R30, R2.reuse, 0x40, RZ, 0xfc, !PT ;  /* 0x00000040021e7812 */ /* 0x040fe400078efcff */
[C---:B------:R-:W-:Y:S01]  /*5200*/  LOP3.LUT R36, R2.reuse, 0x60, RZ, 0xfc, !PT ;  /* 0x0000006002247812 */ /* 0x040fe200078efcff */
[----:B------:R1:W-:Y:S01]  /*5210*/  STS [R45], R18 ;  /* 0x000000122d007388 */ /* 0x0003e20000000800 */
[----:B------:R-:W-:-:S02]  /*5220*/  LOP3.LUT R46, R2, 0x80, RZ, 0xfc, !PT ;  /* 0x00000080022e7812 */ /* 0x000fc400078efcff */
[----:B------:R-:W-:Y:S02]  /*5230*/  SEL R28, R28, 0x8, P4 ;  /* 0x000000081c1c7807 */ /* 0x000fe40002000000 */
[----:B------:R-:W-:Y:S02]  /*5240*/  ISETP.NE.AND P3, PT, R48, RZ, PT ;  /* 0x000000ff3000720c */ /* 0x000fe40003f65270 */
[----:B------:R-:W-:Y:S02]  /*5250*/  LOP3.LUT R47, R2, 0xa0, RZ, 0xfc, !PT ;  /* 0x000000a0022f7812 */ /* 0x000fe400078efcff */
[----:B------:R-:W-:Y:S02]  /*5260*/  LEA.HI R26, R26, UR4, RZ, 0x1f ;  /* 0x000000041a1a7c11 */ /* 0x000fe4000f8ff8ff */
[----:B------:R-:W-:Y:S02]  /*5270*/  ISETP.NE.AND P4, PT, R49, RZ, PT ;  /* 0x000000ff3100720c */ /* 0x000fe40003f85270 */
[----:B------:R-:W-:-:S02]  /*5280*/  LOP3.LUT R48, R2, 0xc0, RZ, 0xfc, !PT ;  /* 0x000000c002307812 */ /* 0x000fc400078efcff */
[----:B-1----:R-:W-:Y:S02]  /*5290*/  LOP3.LUT R45, R2, 0x140, RZ, 0xfc, !PT ;  /* 0x00000140022d7812 */ /* 0x002fe400078efcff */
[----:B------:R-:W-:Y:S02]  /*52a0*/  LEA.HI R30, R30, UR4, RZ, 0x1f ;  /* 0x000000041e1e7c11 */ /* 0x000fe4000f8ff8ff */
[----:B------:R-:W-:Y:S02]  /*52b0*/  ISETP.NE.AND P5, PT, R51, RZ, PT ;  /* 0x000000ff3300720c */ /* 0x000fe40003fa5270 */
[----:B------:R-:W-:Y:S02]  /*52c0*/  LOP3.LUT R49, R2, 0xe0, RZ, 0xfc, !PT ;  /* 0x000000e002317812 */ /* 0x000fe400078efcff */
[----:B------:R-:W-:Y:S02]  /*52d0*/  LEA.HI R36, R36, UR4, RZ, 0x1f ;  /* 0x0000000424247c11 */ /* 0x000fe4000f8ff8ff */
[----:B------:R-:W-:-:S02]  /*52e0*/  LOP3.LUT R50, R2, 0x100, RZ, 0xfc, !PT ;  /* 0x0000010002327812 */ /* 0x000fc400078efcff */
[C---:B------:R-:W-:Y:S02]  /*52f0*/  LOP3.LUT R51, R2.reuse, 0x120, RZ, 0xfc, !PT ;  /* 0x0000012002337812 */ /* 0x040fe400078efcff */
[C---:B------:R-:W-:Y:S02]  /*5300*/  LOP3.LUT R53, R2.reuse, 0x160, RZ, 0xfc, !PT ;  /* 0x0000016002357812 */ /* 0x040fe400078efcff */
[C---:B------:R-:W-:Y:S02]  /*5310*/  LOP3.LUT R55, R2.reuse, 0x180, RZ, 0xfc, !PT ;  /* 0x0000018002377812 */ /* 0x040fe400078efcff */
[C---:B------:R-:W-:Y:S02]  /*5320*/  LOP3.LUT R57, R2.reuse, 0x1a0, RZ, 0xfc, !PT ;  /* 0x000001a002397812 */ /* 0x040fe400078efcff */
[C---:B------:R-:W-:Y:S02]  /*5330*/  LOP3.LUT R59, R2.reuse, 0x1c0, RZ, 0xfc, !PT ;  /* 0x000001c0023b7812 */ /* 0x040fe400078efcff */
[----:B------:R-:W-:-:S02]  /*5340*/  LOP3.LUT R61, R2, 0x1e0, RZ, 0xfc, !PT ;  /* 0x000001e0023d7812 */ /* 0x000fc400078efcff */
[----:B------:R-:W-:Y:S01]  /*5350*/  LEA.HI R46, R46, UR4, RZ, 0x1f ;  /* 0x000000042e2e7c11 */ /* 0x000fe2000f8ff8ff */
[----:B------:R-:W-:Y:S01]  /*5360*/  IMAD R26, R3, 0x4, R26 ;  /* 0x00000004031a7824 */ /* 0x000fe200078e021a */
[----:B------:R-:W-:Y:S02]  /*5370*/  LEA.HI R2, R47, UR4, RZ, 0x1f ;  /* 0x000000042f027c11 */ /* 0x000fe4000f8ff8ff */
[----:B------:R-:W-:Y:S02]  /*5380*/  LEA.HI R48, R48, UR4, RZ, 0x1f ;  /* 0x0000000430307c11 */ /* 0x000fe4000f8ff8ff */
[----:B------:R-:W-:Y:S01]  /*5390*/  LEA.HI R54, R45, UR4, RZ, 0x1f ;  /* 0x000000042d367c11 */ /* 0x000fe2000f8ff8ff */
[----:B------:R-:W-:Y:S01]  /*53a0*/  IMAD R45, R3, 0x4, R30 ;  /* 0x00000004032d7824 */ /* 0x000fe200078e021e */
[----:B------:R-:W-:Y:S01]  /*53b0*/  LEA.HI R18, R49, UR4, RZ, 0x1f ;  /* 0x0000000431127c11 */ /* 0x000fe2000f8ff8ff */
[C---:B------:R-:W-:Y:S01]  /*53c0*/  IMAD R36, R3.reuse, 0x4, R36 ;  /* 0x0000000403247824 */ /* 0x040fe200078e0224 */
[----:B------:R-:W-:Y:S01]  /*53d0*/  ISETP.NE.AND P6, PT, R52, RZ, PT ;  /* 0x000000ff3400720c */ /* 0x000fe20003fc5270 */
[C---:B------:R-:W-:Y:S01]  /*53e0*/  IMAD R46, R3.reuse, 0x4, R46 ;  /* 0x00000004032e7824 */ /* 0x040fe200078e022e */
[----:B------:R-:W-:Y:S01]  /*53f0*/  LEA.HI R50, R50, UR4, RZ, 0x1f ;  /* 0x0000000432327c11 */ /* 0x000fe2000f8ff8ff */
[----:B------:R-:W-:Y:S01]  /*5400*/  IMAD R2, R3, 0x4, R2 ;  /* 0x0000000403027824 */ /* 0x000fe200078e0202 */
[----:B------:R-:W-:Y:S01]  /*5410*/  LEA.HI R52, R51, UR4, RZ, 0x1f ;  /* 0x0000000433347c11 */ /* 0x000fe2000f8ff8ff */
[----:B------:R-:W-:Y:S01]  /*5420*/  IMAD R48, R3, 0x4, R48 ;  /* 0x0000000403307824 */ /* 0x000fe200078e0230 */
[----:B------:R-:W-:Y:S01]  /*5430*/  LEA.HI R56, R53, UR4, RZ, 0x1f ;  /* 0x0000000435387c11 */ /* 0x000fe2000f8ff8ff */
[----:B------:R1:W-:Y:S01]  /*5440*/  STS [R26+0x80], R23 ;  /* 0x000080171a007388 */ /* 0x0003e20000000800 */
[----:B------:R-:W-:Y:S01]  /*5450*/  LEA.HI R58, R55, UR4, RZ, 0x1f ;  /* 0x00000004373a7c11 */ /* 0x000fe2000f8ff8ff */
[----:B------:R-:W-:Y:S01]  /*5460*/  IMAD R18, R3, 0x4, R18 ;  /* 0x0000000403127824 */ /* 0x000fe200078e0212 */
[----:B------:R-:W-:Y:S01]  /*5470*/  LEA.HI R60, R57, UR4, RZ, 0x1f ;  /* 0x00000004393c7c11 */ /* 0x000fe2000f8ff8ff */
[----:B------:R-:W-:Y:S01]  /*5480*/  STS [R45+0x100], R22 ;  /* 0x000100162d007388 */ /* 0x000fe20000000800 */
[----:B------:R-:W-:Y:S01]  /*5490*/  IMAD R47, R3, 0x4, R50 ;  /* 0x00000004032f7824 */ /* 0x000fe200078e0232 */
[----:B------:R-:W-:Y:S01]  /*54a0*/  LEA.HI R62, R59, UR4, RZ, 0x1f ;  /* 0x000000043b3e7c11 */ /* 0x000fe2000f8ff8ff */
[----:B------:R-:W-:Y:S01]  /*54b0*/  IMAD R52, R3, 0x4, R52 ;  /* 0x0000000403347824 */ /* 0x000fe200078e0234 */
[----:B------:R-:W-:Y:S01]  /*54c0*/  STS [R36+0x180], R17 ;  /* 0x0001801124007388 */ /* 0x000fe20000000800 */
[----:B------:R-:W-:Y:S01]  /*54d0*/  LEA.HI R64, R61, UR4, RZ, 0x1f ;  /* 0x000000043d407c11 */ /* 0x000fe2000f8ff8ff */
[----:B------:R-:W-:-:S02]  /*54e0*/  IMAD R54, R3, 0x4, R54 ;  /* 0x0000000403367824 */ /* 0x000fc400078e0236 */
[----:B------:R-:W-:Y:S01]  /*54f0*/  STS [R46+0x200], R21 ;  /* 0x000200152e007388 */ /* 0x000fe20000000800 */
[----:B------:R-:W-:-:S03]  /*5500*/  IMAD R56, R3, 0x4, R56 ;  /* 0x0000000403387824 */ /* 0x000fc600078e0238 */
        /* <DEDUP_REMOVED lines=8> */
[----:B------:R-:W-:Y:S04]  /*5590*/  STS [R52+0x480], R19 ;  /* 0x0004801334007388 */ /* 0x000fe80000000800 */
[----:B------:R-:W-:Y:S04]  /*55a0*/  STS [R54+0x500], R31 ;  /* 0x0005001f36007388 */ /* 0x000fe80000000800 */
[----:B------:R-:W-:Y:S04]  /*55b0*/  STS [R56+0x580], R11 ;  /* 0x0005800b38007388 */ /* 0x000fe80000000800 */
[----:B------:R2:W-:Y:S04]  /*55c0*/  STS [R49+0x600], R12 ;  /* 0x0006000c31007388 */ /* 0x0005e80000000800 */
[----:B------:R-:W-:Y:S04]  /*55d0*/  STS [R60+0x680], R13 ;  /* 0x0006800d3c007388 */ /* 0x000fe80000000800 */
[----:B------:R-:W-:Y:S04]  /*55e0*/  STS [R51+0x700], R14 ;  /* 0x0007000e33007388 */ /* 0x000fe80000000800 */
[----:B------:R-:W-:Y:S01]  /*55f0*/  STS [R64+0x780], R15 ;  /* 0x0007800f40007388 */ /* 0x000fe20000000800 */
[C---:B------:R-:W-:Y:S01]  /*5600*/  LOP3.LUT R30, R8.reuse, 0x400, RZ, 0xfc, !PT ;  /* 0x00000400081e7812 */ /* 0x040fe200078efcff */
[----:B------:R-:W-:Y:S01]  /*5610*/  IMAD.SHL.U32 R3, R63, 0x2, RZ ;  /* 0x000000023f037824 */ /* 0x000fe200078e00ff */
[----:B------:R-:W-:-:S02]  /*5620*/  LOP3.LUT R50, R8, 0x800, RZ, 0xfc, !PT ;  /* 0x0000080008327812 */ /* 0x000fc400078efcff */
[----:B------:R-:W-:Y:S02]  /*5630*/  LOP3.LUT R53, R8, 0xc00, RZ, 0xfc, !PT ;  /* 0x00000c0008357812 */ /* 0x000fe400078efcff */
[----:B------:R-:W-:Y:S02]  /*5640*/  SHF.R.U32.HI R30, RZ, 0x1, R30 ;  /* 0x00000001ff1e7819 */ /* 0x000fe4000001161e */
[----:B------:R-:W-:Y:S02]  /*5650*/  SHF.R.U32.HI R50, RZ, 0x1, R50 ;  /* 0x00000001ff327819 */ /* 0x000fe40000011632 */
[----:B------:R-:W-:Y:S02]  /*5660*/  LOP3.LUT R3, R3, 0x1f0, RZ, 0xc0, !PT ;  /* 0x000001f003037812 */ /* 0x000fe400078ec0ff */
[----:B------:R-:W-:Y:S02]  /*5670*/  SHF.R.U32.HI R53, RZ, 0x1, R53 ;  /* 0x00000001ff357819 */ /* 0x000fe40000011635 */
[----:B------:R-:W-:-:S02]  /*5680*/  LOP3.LUT R30, R30, 0x3f0, RZ, 0xc0, !PT ;  /* 0x000003f01e1e7812 */ /* 0x000fc400078ec0ff */
[----:B------:R-:W-:Y:S01]  /*5690*/  LOP3.LUT R50, R50, 0x5f0, RZ, 0xc0, !PT ;  /* 0x000005f032327812 */ /* 0x000fe200078ec0ff */
[----:B------:R-:W-:Y:S01]  /*56a0*/  VIADD R3, R3, UR4 ;  /* 0x0000000403037c36 */ /* 0x000fe20008000000 */
[----:B-1----:R-:W-:Y:S01]  /*56b0*/  LOP3.LUT R26, R53, 0x7f0, RZ, 0xc0, !PT ;  /* 0x000007f0351a7812 */ /* 0x002fe200078ec0ff */
[----:B------:R-:W-:Y:S02]  /*56c0*/  VIADD R23, R30, UR4 ;  /* 0x000000041e177c36 */ /* 0x000fe40008000000 */
[----:B------:R-:W-:Y:S02]  /*56d0*/  VIADD R53, R50, UR4 ;  /* 0x0000000432357c36 */ /* 0x000fe40008000000 */
[----:B------:R-:W-:Y:S01]  /*56e0*/  IMAD R3, R8, 0x4, R3 ;  /* 0x0000000408037824 */ /* 0x000fe200078e0203 */
[----:B------:R-:W-:Y:S01]  /*56f0*/  BAR.SYNC.DEFER_BLOCKING 0x0 ;  /* 0x0000000000007b1d */ /* 0x000fe20000010000 */
[----:B------:R-:W-:Y:S02]  /*5700*/  VIADD R55, R26, UR4 ;  /* 0x000000041a377c36 */ /* 0x000fe40008000000 */
[----:B------:R-:W-:-:S02]  /*5710*/  IMAD R23, R8, 0x4, R23 ;  /* 0x0000000408177824 */ /* 0x000fc400078e0217 */
[----:B------:R-:W-:Y:S01]  /*5720*/  IMAD R53, R8, 0x4, R53 ;  /* 0x0000000408357824 */ /* 0x000fe200078e0235 */
[----:B------:R-:W-:Y:S01]  /*5730*/  LEA.HI R6, R6, R9, RZ, 0xa ;  /* 0x0000000906067211 */ /* 0x000fe200078f50ff */
[----:B------:R-:W-:Y:S01]  /*5740*/  IMAD R26, R8, 0x4, R55 ;  /* 0x00000004081a7824 */ /* 0x000fe200078e0237 */
[----:B------:R-:W-:Y:S02]  /*5750*/  ISETP.NE.AND P2, PT, R163, RZ, PT ;  /* 0x000000ffa300720c */ /* 0x000fe40003f45270 */
[----:B------:R-:W-:Y:S02]  /*5760*/  ISETP.NE.AND P1, PT, R157, RZ, PT ;  /* 0x000000ff9d00720c */ /* 0x000fe40003f25270 */
[----:B------:R-:W-:Y:S01]  /*5770*/  ISETP.NE.AND P0, PT, R156, RZ, PT ;  /* 0x000000ff9c00720c */ /* 0x000fe20003f05270 */
[----:B--2---:R-:W-:Y:S01]  /*5780*/  IMAD R12, R5, 0x60, R0 ;  /* 0x00000060050c7824 */ /* 0x004fe200078e0200 */
[----:B------:R-:W-:Y:S01]  /*5790*/  LOP3.LUT R2, R6, 0xfffffc00, RZ, 0xc0, !PT ;  /* 0xfffffc0006027812 */ /* 0x000fe200078ec0ff */
[----:B------:R-:W-:Y:S01]  /*57a0*/  ULDC.64 UR4, c[0x0][0x220] ;  /* 0x0000880000047ab9 */ /* 0x000fe20000000a00 */
[----:B------:R1:W2:Y:S04]  /*57b0*/  LDS.128 R68, [R3] ;  /* 0x0000000003447984 */ /* 0x0002a80000000c00 */
[----:B------:R-:W3:Y:S04]  /*57c0*/  LDS.128 R16, [R23+0x1000] ;  /* 0x0010000017107984 */ /* 0x000ee80000000c00 */
[----:B------:R-:W4:Y:S04]  /*57d0*/  LDS.128 R52, [R53+0x2000] ;  /* 0x0020000035347984 */ /* 0x000f280000000c00 */
[----:B------:R-:W5:Y:S01]  /*57e0*/  LDS.128 R56, [R26+0x3000] ;  /* 0x003000001a387984 */ /* 0x000f620000000c00 */
[----:B------:R-:W-:-:S02]  /*57f0*/  IMAD.IADD R11, R9, 0x1, -R2 ;  /* 0x00000001090b7824 */ /* 0x000fc400078e0a02 */
[----:B------:R-:W2:Y:S01]  /*5800*/  LDC.64 R8, c[0x0][0x218] ;  /* 0x00008600ff087b82 */ /* 0x000ea20000000a00 */
[----:B------:R-:W-:Y:S02]  /*5810*/  SHF.R.S32.HI R6, RZ, 0xa, R6 ;  /* 0x0000000aff067819 */ /* 0x000fe40000011406 */
[----:B------:R-:W-:Y:S02]  /*5820*/  SEL R34, R34, 0x8, P2 ;  /* 0x0000000822227807 */ /* 0x000fe40001000000 */
[----:B------:R-:W-:Y:S01]  /*5830*/  LOP3.LUT R2, R7, R4, RZ, 0xfc, !PT ;  /* 0x0000000407027212 */ /* 0x000fe200078efcff */
[----:B------:R-:W-:Y:S01]  /*5840*/  IMAD R11, R6, 0x18000, R11 ;  /* 0x00018000060b7824 */ /* 0x000fe200078e020b */
[----:B------:R-:W-:Y:S02]  /*5850*/  ISETP.NE.AND P2, PT, R160, RZ, PT ;  /* 0x000000ffa000720c */ /* 0x000fe40003f45270 */
[----:B-1----:R-:W-:Y:S02]  /*5860*/  LOP3.LUT R3, R7, 0x20, R4, 0xfe, !PT ;  /* 0x0000002007037812 */ /* 0x002fe400078efe04 */
[----:B------:R-:W-:-:S02]  /*5870*/  SEL R13, R38, 0x8, P1 ;  /* 0x00000008260d7807 */ /* 0x000fc40000800000 */
[----:B------:R-:W-:Y:S02]  /*5880*/  SEL R24, R24, 0x8, P0 ;  /* 0x0000000818187807 */ /* 0x000fe40000000000 */
[----:B------:R-:W-:Y:S02]  /*5890*/  LOP3.LUT R4, R7, 0x40, R4, 0xfe, !PT ;  /* 0x0000004007047812 */ /* 0x000fe400078efe04 */
[----:B------:R-:W-:Y:S02]  /*58a0*/  ISETP.GE.AND P1, PT, R2, 0x60, PT ;  /* 0x000000600200780c */ /* 0x000fe40003f26270 */
[----:B------:R-:W-:Y:S01]  /*58b0*/  ISETP.GE.AND P0, PT, R7, RZ, PT ;  /* 0x000000ff0700720c */ /* 0x000fe20003f06270 */
[C-C-:B------:R-:W-:Y:S01]  /*58c0*/  IMAD R7, R3.reuse, 0x400, R11.reuse ;  /* 0x0000040003077824 */ /* 0x140fe200078e020b */
[----:B------:R-:W-:Y:S02]  /*58d0*/  SEL R32, R32, 0x8, P2 ;  /* 0x0000000820207807 */ /* 0x000fe40001000000 */
[----:B------:R-:W-:Y:S01]  /*58e0*/  ISETP.GE.AND P2, PT, R3, 0x60, PT ;  /* 0x000000600300780c */ /* 0x000fe20003f46270 */
[----:B------:R-:W-:Y:S01]  /*58f0*/  IMAD R5, R2, 0x400, R11 ;  /* 0x0000040002057824 */ /* 0x000fe200078e020b */
[----:B------:R-:W-:-:S02]  /*5900*/  SEL R42, R42, 0x8, P3 ;  /* 0x000000082a2a7807 */ /* 0x000fc40001800000 */
[----:B------:R-:W-:Y:S02]  /*5910*/  SEL R3, R44, 0x8, P5 ;  /* 0x000000082c037807 */ /* 0x000fe40002800000 */
[----:B------:R-:W-:Y:S02]  /*5920*/  SEL R40, R40, 0x8, P6 ;  /* 0x0000000828287807 */ /* 0x000fe40003000000 */
[----:B------:R-:W-:Y:S02]  /*5930*/  ISETP.GE.AND P3, PT, R4, 0x60, PT ;  /* 0x000000600400780c */ /* 0x000fe40003f66270 */
[----:B------:R-:W-:Y:S02]  /*5940*/  SEL R43, R43, 0x8, P4 ;  /* 0x000000082b2b7807 */ /* 0x000fe40002000000 */
[----:B------:R-:W-:Y:S01]  /*5950*/  ISETP.GE.AND P4, PT, R0, 0x60, PT ;  /* 0x000000600000780c */ /* 0x000fe20003f86270 */
[----:B------:R-:W-:Y:S01]  /*5960*/  IMAD R11, R4, 0x400, R11 ;  /* 0x00000400040b7824 */ /* 0x000fe200078e020b */
[----:B------:R-:W-:Y:S01]  /*5970*/  PRMT R40, R3, 0x3340, R40 ;  /* 0x0000334003287816 */ /* 0x000fe20000000028 */
[----:B0-2---:R-:W-:-:S04]  /*5980*/  IMAD.WIDE R2, R5, 0x4, R8 ;  /* 0x0000000405027825 */ /* 0x005fc800078e0208 */
[----:B------:R-:W-:Y:S02]  /*5990*/  VIADD R15, R5, 0x18000 ;  /* 0x00018000050f7836 */ /* 0x000fe40000000000 */
[----:B------:R-:W-:Y:S01]  /*59a0*/  IMAD.WIDE R4, R7, 0x4, R8 ;  /* 0x0000000407047825 */ /* 0x000fe200078e0208 */
[----:B------:R-:W-:Y:S01]  /*59b0*/  PRMT R33, R33, 0x3340, R10 ;  /* 0x0000334021217816 */ /* 0x000fe2000000000a */
[----:B------:R0:W-:Y:S02]  /*59c0*/  @!P1 STG.E.128 desc[UR6][R2.64], R68 ;  /* 0x0000004402009986 */ /* 0x0001e4000c101d06 */
[----:B------:R-:W-:Y:S01]  /*59d0*/  IMAD.WIDE R6, R11, 0x4, R8 ;  /* 0x000000040b067825 */ /* 0x000fe200078e0208 */
[----:B------:R-:W-:-:S03]  /*59e0*/  IADD3 R10, P1, R12, UR4, RZ ;  /* 0x000000040c0a7c10 */ /* 0x000fc6000ff3e0ff */
[----:B------:R-:W-:Y:S01]  /*59f0*/  IMAD.WIDE R8, R15, 0x4, R8 ;  /* 0x000000040f087825 */ /* 0x000fe200078e0208 */
[----:B---3--:R0:W-:Y:S01]  /*5a00*/  @!P2 STG.E.128 desc[UR6][R4.64], R16 ;  /* 0x000000100400a986 */ /* 0x0081e2000c101d06 */
[----:B------:R-:W-:Y:S02]  /*5a10*/  PRMT R20, R35, 0x3340, R20 ;  /* 0x0000334023147816 */ /* 0x000fe40000000014 */
[----:B------:R-:W-:Y:S01]  /*5a20*/  PRMT R39, R39, 0x3340, R28 ;  /* 0x0000334027277816 */ /* 0x000fe2000000001c */
[----:B----4-:R0:W-:Y:S01]  /*5a30*/  @!P3 STG.E.128 desc[UR6][R6.64], R52 ;  /* 0x000000340600b986 */ /* 0x0101e2000c101d06 */
[----:B------:R-:W-:Y:S02]  /*5a40*/  PRMT R24, R37, 0x3340, R24 ;  /* 0x0000334025187816 */ /* 0x000fe40000000018 */
[----:B------:R-:W-:Y:S01]  /*5a50*/  PRMT R34, R41, 0x3340, R34 ;  /* 0x0000334029227816 */ /* 0x000fe20000000022 */
[----:B-----5:R0:W-:Y:S01]  /*5a60*/  @!P0 STG.E.128 desc[UR6][R8.64], R56 ;  /* 0x0000003808008986 */ /* 0x0201e2000c101d06 */
[----:B------:R-:W-:-:S02]  /*5a70*/  PRMT R13, R13, 0x3340, R32 ;  /* 0x000033400d0d7816 */ /* 0x000fc40000000020 */
[----:B------:R-:W-:Y:S02]  /*5a80*/  PRMT R43, R42, 0x3340, R43 ;  /* 0x000033402a2b7816 */ /* 0x000fe4000000002b */
[----:B------:R-:W-:Y:S02]  /*5a90*/  LEA.HI.X.SX32 R11, R12, UR5, 0x1, P1 ;  /* 0x000000050c0b7c11 */ /* 0x000fe400088f0eff */
[----:B------:R-:W-:Y:S02]  /*5aa0*/  PRMT R20, R20, 0x5410, R33 ;  /* 0x0000541014147816 */ /* 0x000fe40000000021 */
[----:B------:R-:W-:Y:S02]  /*5ab0*/  PRMT R21, R39, 0x5410, R24 ;  /* 0x0000541027157816 */ /* 0x000fe40000000018 */
[----:B------:R-:W-:Y:S02]  /*5ac0*/  PRMT R22, R34, 0x5410, R13 ;  /* 0x0000541022167816 */ /* 0x000fe4000000000d */
[----:B------:R-:W-:Y:S01]  /*5ad0*/  PRMT R23, R43, 0x5410, R40 ;  /* 0x000054102b177816 */ /* 0x000fe20000000028 */
[----:B0-----:R-:W-:Y:S06]  /*5ae0*/  @P4 EXIT ;  /* 0x000000000000494d */ /* 0x001fec0003800000 */
[----:B------:R-:W-:Y:S01]  /*5af0*/  STG.E.128 desc[UR6][R10.64], R20 ;  /* 0x000000140a007986 */ /* 0x000fe2000c101d06 */
[----:B------:R-:W-:Y:S05]  /*5b00*/  EXIT ;  /* 0x000000000000794d */ /* 0x000fea0003800000 */
.L_x_0:
[----:B------:R-:W-:-:S00]  /*5b10*/  BRA `(.L_x_0) ;  /* 0xfffffffc00fc7947 */ /* 0x000fc0000383ffff */
[----:B------:R-:W-:-:S00]  /*5b20*/  NOP ;  /* 0x0000000000007918 */ /* 0x000fc00000000000 */
        /* <DEDUP_REMOVED lines=13> */
.L_x_1:


//--------------------- .nv.shared.triton_poi_fused_max_pool2d_with_indices_5 --------------------------
	.section	.nv.shared.triton_poi_fused_max_pool2d_with_indices_5,"aw",@nobits
	.sectionflags	@""
	.align	16
	.zero		1024


//--------------------- .nv.constant0.triton_poi_fused_max_pool2d_with_indices_5 --------------------------
	.section	.nv.constant0.triton_poi_fused_max_pool2d_with_indices_5,"a",@progbits
	.sectionflags	@""
	.align	4
.nv.constant0.triton_poi_fused_max_pool2d_with_indices_5:
	.zero		560
